//
// Generated by NVIDIA NVVM Compiler
//
// Compiler Build ID: CL-36424714
// Cuda compilation tools, release 13.0, V13.0.88
// Based on NVVM 20.0.0
//

.version 9.0
.target sm_100
.address_size 64

	// .globl	_Z16correlate_kerneliiiiPfS_
.func  (.param .b64 func_retval0) __internal_accurate_pow
(
	.param .b64 __internal_accurate_pow_param_0
)
;

.visible .entry _Z16correlate_kerneliiiiPfS_(
	.param .u32 _Z16correlate_kerneliiiiPfS__param_0,
	.param .u32 _Z16correlate_kerneliiiiPfS__param_1,
	.param .u32 _Z16correlate_kerneliiiiPfS__param_2,
	.param .u32 _Z16correlate_kerneliiiiPfS__param_3,
	.param .u64 .ptr .align 1 _Z16correlate_kerneliiiiPfS__param_4,
	.param .u64 .ptr .align 1 _Z16correlate_kerneliiiiPfS__param_5
)
{
	.reg .pred 	%p<85>;
	.reg .b32 	%r<297>;
	.reg .b32 	%f<339>;
	.reg .b64 	%rd<82>;

	ld.param.u32 	%r67, [_Z16correlate_kerneliiiiPfS__param_0];
	ld.param.u64 	%rd16, [_Z16correlate_kerneliiiiPfS__param_5];
	cvta.to.global.u64 	%rd1, %rd16;
	mov.u32 	%r1, %tid.x;
	mov.u32 	%r2, %tid.y;
	mov.u32 	%r3, %ctaid.x;
	mov.u32 	%r4, %ctaid.y;
	setp.le.u32 	%p1, %r3, %r4;
	@%p1 bra 	$L__BB0_35;
	ld.param.u32 	%r270, [_Z16correlate_kerneliiiiPfS__param_1];
	shl.b32 	%r153, %r3, 6;
	add.s32 	%r292, %r153, %r1;
	shl.b32 	%r154, %r4, 6;
	add.s32 	%r6, %r154, %r2;
	add.s32 	%r7, %r6, 8;
	add.s32 	%r8, %r6, 16;
	add.s32 	%r9, %r6, 24;
	add.s32 	%r10, %r6, 32;
	add.s32 	%r11, %r6, 40;
	add.s32 	%r12, %r6, 48;
	add.s32 	%r13, %r6, 56;
	add.s32 	%r155, %r292, 8;
	mul.lo.s32 	%r291, %r270, %r155;
	shl.b32 	%r15, %r270, 4;
	add.s32 	%r156, %r2, %r291;
	add.s32 	%r290, %r156, %r154;
	mul.lo.s32 	%r289, %r270, %r292;
	add.s32 	%r157, %r2, %r289;
	add.s32 	%r288, %r157, %r154;
	mov.b32 	%r293, 8;
	cvt.u64.u32 	%rd2, %r6;
$L__BB0_2:
	ld.param.u32 	%r271, [_Z16correlate_kerneliiiiPfS__param_1];
	add.s32 	%r25, %r292, 8;
	max.s32 	%r159, %r292, %r6;
	setp.ge.s32 	%p68, %r159, %r271;
	@%p68 bra 	$L__BB0_4;
	mul.wide.s32 	%rd66, %r288, 4;
	add.s64 	%rd67, %rd1, %rd66;
	mov.b32 	%r160, 0;
	st.global.u32 	[%rd67], %r160;
$L__BB0_4:
	ld.param.u32 	%r272, [_Z16correlate_kerneliiiiPfS__param_1];
	max.s32 	%r162, %r292, %r7;
	setp.ge.s32 	%p69, %r162, %r272;
	cvt.s64.s32 	%rd68, %r289;
	add.s64 	%rd69, %rd2, %rd68;
	shl.b64 	%rd70, %rd69, 2;
	add.s64 	%rd3, %rd1, %rd70;
	@%p69 bra 	$L__BB0_6;
	mov.b32 	%r163, 0;
	st.global.u32 	[%rd3+32], %r163;
$L__BB0_6:
	ld.param.u32 	%r273, [_Z16correlate_kerneliiiiPfS__param_1];
	max.s32 	%r165, %r292, %r8;
	setp.ge.s32 	%p70, %r165, %r273;
	@%p70 bra 	$L__BB0_8;
	mov.b32 	%r166, 0;
	st.global.u32 	[%rd3+64], %r166;
$L__BB0_8:
	ld.param.u32 	%r274, [_Z16correlate_kerneliiiiPfS__param_1];
	max.s32 	%r168, %r292, %r9;
	setp.ge.s32 	%p71, %r168, %r274;
	@%p71 bra 	$L__BB0_10;
	mov.b32 	%r169, 0;
	st.global.u32 	[%rd3+96], %r169;
$L__BB0_10:
	ld.param.u32 	%r275, [_Z16correlate_kerneliiiiPfS__param_1];
	max.s32 	%r171, %r292, %r10;
	setp.ge.s32 	%p72, %r171, %r275;
	@%p72 bra 	$L__BB0_12;
	mov.b32 	%r172, 0;
	st.global.u32 	[%rd3+128], %r172;
$L__BB0_12:
	ld.param.u32 	%r276, [_Z16correlate_kerneliiiiPfS__param_1];
	max.s32 	%r174, %r292, %r11;
	setp.ge.s32 	%p73, %r174, %r276;
	@%p73 bra 	$L__BB0_14;
	mov.b32 	%r175, 0;
	st.global.u32 	[%rd3+160], %r175;
$L__BB0_14:
	ld.param.u32 	%r277, [_Z16correlate_kerneliiiiPfS__param_1];
	max.s32 	%r177, %r292, %r12;
	setp.ge.s32 	%p74, %r177, %r277;
	@%p74 bra 	$L__BB0_16;
	mov.b32 	%r178, 0;
	st.global.u32 	[%rd3+192], %r178;
$L__BB0_16:
	ld.param.u32 	%r278, [_Z16correlate_kerneliiiiPfS__param_1];
	max.s32 	%r180, %r292, %r13;
	setp.ge.s32 	%p75, %r180, %r278;
	@%p75 bra 	$L__BB0_18;
	mov.b32 	%r181, 0;
	st.global.u32 	[%rd3+224], %r181;
$L__BB0_18:
	ld.param.u32 	%r279, [_Z16correlate_kerneliiiiPfS__param_1];
	max.s32 	%r183, %r25, %r6;
	setp.ge.s32 	%p76, %r183, %r279;
	@%p76 bra 	$L__BB0_20;
	mul.wide.s32 	%rd71, %r290, 4;
	add.s64 	%rd72, %rd1, %rd71;
	mov.b32 	%r184, 0;
	st.global.u32 	[%rd72], %r184;
$L__BB0_20:
	ld.param.u32 	%r280, [_Z16correlate_kerneliiiiPfS__param_1];
	max.s32 	%r186, %r25, %r7;
	setp.ge.s32 	%p77, %r186, %r280;
	cvt.s64.s32 	%rd73, %r291;
	add.s64 	%rd74, %rd2, %rd73;
	shl.b64 	%rd75, %rd74, 2;
	add.s64 	%rd4, %rd1, %rd75;
	@%p77 bra 	$L__BB0_22;
	mov.b32 	%r187, 0;
	st.global.u32 	[%rd4+32], %r187;
$L__BB0_22:
	ld.param.u32 	%r281, [_Z16correlate_kerneliiiiPfS__param_1];
	max.s32 	%r189, %r25, %r8;
	setp.ge.s32 	%p78, %r189, %r281;
	@%p78 bra 	$L__BB0_24;
	mov.b32 	%r190, 0;
	st.global.u32 	[%rd4+64], %r190;
$L__BB0_24:
	ld.param.u32 	%r282, [_Z16correlate_kerneliiiiPfS__param_1];
	max.s32 	%r192, %r25, %r9;
	setp.ge.s32 	%p79, %r192, %r282;
	@%p79 bra 	$L__BB0_26;
	mov.b32 	%r193, 0;
	st.global.u32 	[%rd4+96], %r193;
$L__BB0_26:
	ld.param.u32 	%r283, [_Z16correlate_kerneliiiiPfS__param_1];
	max.s32 	%r195, %r25, %r10;
	setp.ge.s32 	%p80, %r195, %r283;
	@%p80 bra 	$L__BB0_28;
	mov.b32 	%r196, 0;
	st.global.u32 	[%rd4+128], %r196;
$L__BB0_28:
	ld.param.u32 	%r284, [_Z16correlate_kerneliiiiPfS__param_1];
	max.s32 	%r198, %r25, %r11;
	setp.ge.s32 	%p81, %r198, %r284;
	@%p81 bra 	$L__BB0_30;
	mov.b32 	%r199, 0;
	st.global.u32 	[%rd4+160], %r199;
$L__BB0_30:
	ld.param.u32 	%r285, [_Z16correlate_kerneliiiiPfS__param_1];
	max.s32 	%r201, %r25, %r12;
	setp.ge.s32 	%p82, %r201, %r285;
	@%p82 bra 	$L__BB0_32;
	mov.b32 	%r202, 0;
	st.global.u32 	[%rd4+192], %r202;
$L__BB0_32:
	ld.param.u32 	%r286, [_Z16correlate_kerneliiiiPfS__param_1];
	max.s32 	%r204, %r25, %r13;
	setp.ge.s32 	%p83, %r204, %r286;
	@%p83 bra 	$L__BB0_34;
	mov.b32 	%r205, 0;
	st.global.u32 	[%rd4+224], %r205;
$L__BB0_34:
	add.s32 	%r293, %r293, 16;
	add.s32 	%r292, %r292, 16;
	add.s32 	%r291, %r291, %r15;
	add.s32 	%r290, %r290, %r15;
	add.s32 	%r289, %r289, %r15;
	add.s32 	%r288, %r288, %r15;
	setp.eq.s32 	%p84, %r293, 72;
	@%p84 bra 	$L__BB0_166;
	bra.uni 	$L__BB0_2;
$L__BB0_35:
	setp.gt.s32 	%p2, %r67, 0;
	mov.f32 	%f275, 0f00000000;
	mov.f32 	%f276, %f275;
	mov.f32 	%f277, %f275;
	mov.f32 	%f278, %f275;
	mov.f32 	%f279, %f275;
	mov.f32 	%f280, %f275;
	mov.f32 	%f281, %f275;
	mov.f32 	%f282, %f275;
	mov.f32 	%f283, %f275;
	mov.f32 	%f284, %f275;
	mov.f32 	%f285, %f275;
	mov.f32 	%f286, %f275;
	mov.f32 	%f287, %f275;
	mov.f32 	%f288, %f275;
	mov.f32 	%f289, %f275;
	mov.f32 	%f290, %f275;
	mov.f32 	%f291, %f275;
	mov.f32 	%f292, %f275;
	mov.f32 	%f293, %f275;
	mov.f32 	%f294, %f275;
	mov.f32 	%f295, %f275;
	mov.f32 	%f296, %f275;
	mov.f32 	%f297, %f275;
	mov.f32 	%f298, %f275;
	mov.f32 	%f299, %f275;
	mov.f32 	%f300, %f275;
	mov.f32 	%f301, %f275;
	mov.f32 	%f302, %f275;
	mov.f32 	%f303, %f275;
	mov.f32 	%f304, %f275;
	mov.f32 	%f305, %f275;
	mov.f32 	%f306, %f275;
	mov.f32 	%f307, %f275;
	mov.f32 	%f308, %f275;
	mov.f32 	%f309, %f275;
	mov.f32 	%f310, %f275;
	mov.f32 	%f311, %f275;
	mov.f32 	%f312, %f275;
	mov.f32 	%f313, %f275;
	mov.f32 	%f314, %f275;
	mov.f32 	%f315, %f275;
	mov.f32 	%f316, %f275;
	mov.f32 	%f317, %f275;
	mov.f32 	%f318, %f275;
	mov.f32 	%f319, %f275;
	mov.f32 	%f320, %f275;
	mov.f32 	%f321, %f275;
	mov.f32 	%f322, %f275;
	mov.f32 	%f323, %f275;
	mov.f32 	%f324, %f275;
	mov.f32 	%f325, %f275;
	mov.f32 	%f326, %f275;
	mov.f32 	%f327, %f275;
	mov.f32 	%f328, %f275;
	mov.f32 	%f329, %f275;
	mov.f32 	%f330, %f275;
	mov.f32 	%f331, %f275;
	mov.f32 	%f332, %f275;
	mov.f32 	%f333, %f275;
	mov.f32 	%f334, %f275;
	mov.f32 	%f335, %f275;
	mov.f32 	%f336, %f275;
	mov.f32 	%f337, %f275;
	mov.f32 	%f338, %f275;
	@%p2 bra 	$L__BB0_36;
	bra.uni 	$L__BB0_38;
$L__BB0_36:
	shl.b32 	%r70, %r3, 6;
	shl.b32 	%r71, %r4, 6;
	add.s32 	%r296, %r2, %r71;
	add.s32 	%r295, %r1, %r70;
	neg.s32 	%r294, %r67;
	mov.f32 	%f275, 0f00000000;
	mov.f32 	%f276, %f275;
	mov.f32 	%f277, %f275;
	mov.f32 	%f278, %f275;
	mov.f32 	%f279, %f275;
	mov.f32 	%f280, %f275;
	mov.f32 	%f281, %f275;
	mov.f32 	%f282, %f275;
	mov.f32 	%f283, %f275;
	mov.f32 	%f284, %f275;
	mov.f32 	%f285, %f275;
	mov.f32 	%f286, %f275;
	mov.f32 	%f287, %f275;
	mov.f32 	%f288, %f275;
	mov.f32 	%f289, %f275;
	mov.f32 	%f290, %f275;
	mov.f32 	%f291, %f275;
	mov.f32 	%f292, %f275;
	mov.f32 	%f293, %f275;
	mov.f32 	%f294, %f275;
	mov.f32 	%f295, %f275;
	mov.f32 	%f296, %f275;
	mov.f32 	%f297, %f275;
	mov.f32 	%f298, %f275;
	mov.f32 	%f299, %f275;
	mov.f32 	%f300, %f275;
	mov.f32 	%f301, %f275;
	mov.f32 	%f302, %f275;
	mov.f32 	%f303, %f275;
	mov.f32 	%f304, %f275;
	mov.f32 	%f305, %f275;
	mov.f32 	%f306, %f275;
	mov.f32 	%f307, %f275;
	mov.f32 	%f308, %f275;
	mov.f32 	%f309, %f275;
	mov.f32 	%f310, %f275;
	mov.f32 	%f311, %f275;
	mov.f32 	%f312, %f275;
	mov.f32 	%f313, %f275;
	mov.f32 	%f314, %f275;
	mov.f32 	%f315, %f275;
	mov.f32 	%f316, %f275;
	mov.f32 	%f317, %f275;
	mov.f32 	%f318, %f275;
	mov.f32 	%f319, %f275;
	mov.f32 	%f320, %f275;
	mov.f32 	%f321, %f275;
	mov.f32 	%f322, %f275;
	mov.f32 	%f323, %f275;
	mov.f32 	%f324, %f275;
	mov.f32 	%f325, %f275;
	mov.f32 	%f326, %f275;
	mov.f32 	%f327, %f275;
	mov.f32 	%f328, %f275;
	mov.f32 	%f329, %f275;
	mov.f32 	%f330, %f275;
	mov.f32 	%f331, %f275;
	mov.f32 	%f332, %f275;
	mov.f32 	%f333, %f275;
	mov.f32 	%f334, %f275;
	mov.f32 	%f335, %f275;
	mov.f32 	%f336, %f275;
	mov.f32 	%f337, %f275;
	mov.f32 	%f338, %f275;
$L__BB0_37:
	ld.param.u64 	%rd76, [_Z16correlate_kerneliiiiPfS__param_4];
	ld.param.u32 	%r287, [_Z16correlate_kerneliiiiPfS__param_3];
	cvta.to.global.u64 	%rd17, %rd76;
	mul.wide.s32 	%rd18, %r295, 4;
	add.s64 	%rd19, %rd17, %rd18;
	ld.global.f32 	%f195, [%rd19];
	ld.global.f32 	%f196, [%rd19+32];
	ld.global.f32 	%f197, [%rd19+64];
	ld.global.f32 	%f198, [%rd19+96];
	ld.global.f32 	%f199, [%rd19+128];
	ld.global.f32 	%f200, [%rd19+160];
	ld.global.f32 	%f201, [%rd19+192];
	ld.global.f32 	%f202, [%rd19+224];
	mul.wide.s32 	%rd20, %r296, 4;
	add.s64 	%rd21, %rd17, %rd20;
	ld.global.f32 	%f203, [%rd21];
	ld.global.f32 	%f204, [%rd21+32];
	ld.global.f32 	%f205, [%rd21+64];
	ld.global.f32 	%f206, [%rd21+96];
	ld.global.f32 	%f207, [%rd21+128];
	ld.global.f32 	%f208, [%rd21+160];
	ld.global.f32 	%f209, [%rd21+192];
	ld.global.f32 	%f210, [%rd21+224];
	fma.rn.f32 	%f322, %f195, %f203, %f322;
	fma.rn.f32 	%f321, %f195, %f204, %f321;
	fma.rn.f32 	%f320, %f195, %f205, %f320;
	fma.rn.f32 	%f319, %f195, %f206, %f319;
	fma.rn.f32 	%f318, %f195, %f207, %f318;
	fma.rn.f32 	%f317, %f195, %f208, %f317;
	fma.rn.f32 	%f316, %f195, %f209, %f316;
	fma.rn.f32 	%f315, %f195, %f210, %f315;
	fma.rn.f32 	%f314, %f196, %f203, %f314;
	fma.rn.f32 	%f313, %f196, %f204, %f313;
	fma.rn.f32 	%f312, %f196, %f205, %f312;
	fma.rn.f32 	%f311, %f196, %f206, %f311;
	fma.rn.f32 	%f310, %f196, %f207, %f310;
	fma.rn.f32 	%f309, %f196, %f208, %f309;
	fma.rn.f32 	%f308, %f196, %f209, %f308;
	fma.rn.f32 	%f307, %f196, %f210, %f307;
	fma.rn.f32 	%f306, %f197, %f203, %f306;
	fma.rn.f32 	%f305, %f197, %f204, %f305;
	fma.rn.f32 	%f304, %f197, %f205, %f304;
	fma.rn.f32 	%f303, %f197, %f206, %f303;
	fma.rn.f32 	%f302, %f197, %f207, %f302;
	fma.rn.f32 	%f301, %f197, %f208, %f301;
	fma.rn.f32 	%f300, %f197, %f209, %f300;
	fma.rn.f32 	%f299, %f197, %f210, %f299;
	fma.rn.f32 	%f298, %f198, %f203, %f298;
	fma.rn.f32 	%f297, %f198, %f204, %f297;
	fma.rn.f32 	%f296, %f198, %f205, %f296;
	fma.rn.f32 	%f295, %f198, %f206, %f295;
	fma.rn.f32 	%f294, %f198, %f207, %f294;
	fma.rn.f32 	%f293, %f198, %f208, %f293;
	fma.rn.f32 	%f292, %f198, %f209, %f292;
	fma.rn.f32 	%f291, %f198, %f210, %f291;
	fma.rn.f32 	%f290, %f199, %f203, %f290;
	fma.rn.f32 	%f289, %f199, %f204, %f289;
	fma.rn.f32 	%f288, %f199, %f205, %f288;
	fma.rn.f32 	%f287, %f199, %f206, %f287;
	fma.rn.f32 	%f286, %f199, %f207, %f286;
	fma.rn.f32 	%f285, %f199, %f208, %f285;
	fma.rn.f32 	%f284, %f199, %f209, %f284;
	fma.rn.f32 	%f283, %f199, %f210, %f283;
	fma.rn.f32 	%f282, %f200, %f203, %f282;
	fma.rn.f32 	%f281, %f200, %f204, %f281;
	fma.rn.f32 	%f280, %f200, %f205, %f280;
	fma.rn.f32 	%f279, %f200, %f206, %f279;
	fma.rn.f32 	%f278, %f200, %f207, %f278;
	fma.rn.f32 	%f277, %f200, %f208, %f277;
	fma.rn.f32 	%f276, %f200, %f209, %f276;
	fma.rn.f32 	%f275, %f200, %f210, %f275;
	fma.rn.f32 	%f323, %f201, %f203, %f323;
	fma.rn.f32 	%f324, %f201, %f204, %f324;
	fma.rn.f32 	%f325, %f201, %f205, %f325;
	fma.rn.f32 	%f326, %f201, %f206, %f326;
	fma.rn.f32 	%f327, %f201, %f207, %f327;
	fma.rn.f32 	%f328, %f201, %f208, %f328;
	fma.rn.f32 	%f329, %f201, %f209, %f329;
	fma.rn.f32 	%f330, %f201, %f210, %f330;
	fma.rn.f32 	%f331, %f202, %f203, %f331;
	fma.rn.f32 	%f332, %f202, %f204, %f332;
	fma.rn.f32 	%f333, %f202, %f205, %f333;
	fma.rn.f32 	%f334, %f202, %f206, %f334;
	fma.rn.f32 	%f335, %f202, %f207, %f335;
	fma.rn.f32 	%f336, %f202, %f208, %f336;
	fma.rn.f32 	%f337, %f202, %f209, %f337;
	fma.rn.f32 	%f338, %f202, %f210, %f338;
	add.s32 	%r296, %r296, %r287;
	add.s32 	%r295, %r295, %r287;
	add.s32 	%r294, %r294, 1;
	setp.ne.s32 	%p3, %r294, 0;
	@%p3 bra 	$L__BB0_37;
$L__BB0_38:
	ld.param.u32 	%r206, [_Z16correlate_kerneliiiiPfS__param_1];
	mov.u32 	%r72, %ctaid.x;
	shl.b32 	%r73, %r72, 6;
	mov.u32 	%r74, %tid.x;
	add.s32 	%r41, %r73, %r74;
	mov.u32 	%r75, %ctaid.y;
	shl.b32 	%r76, %r75, 6;
	mov.u32 	%r77, %tid.y;
	add.s32 	%r78, %r76, %r77;
	mul.lo.s32 	%r43, %r41, %r206;
	max.s32 	%r79, %r41, %r78;
	setp.ge.s32 	%p4, %r79, %r206;
	@%p4 bra 	$L__BB0_40;
	ld.param.u64 	%rd77, [_Z16correlate_kerneliiiiPfS__param_5];
	add.s32 	%r80, %r78, %r43;
	cvta.to.global.u64 	%rd22, %rd77;
	mul.wide.s32 	%rd23, %r80, 4;
	add.s64 	%rd24, %rd22, %rd23;
	st.global.f32 	[%rd24], %f322;
$L__BB0_40:
	ld.param.u64 	%rd78, [_Z16correlate_kerneliiiiPfS__param_5];
	ld.param.u32 	%r207, [_Z16correlate_kerneliiiiPfS__param_1];
	add.s32 	%r44, %r78, 8;
	max.s32 	%r81, %r41, %r44;
	setp.ge.s32 	%p5, %r81, %r207;
	cvt.s64.s32 	%rd25, %r43;
	cvt.u64.u32 	%rd5, %r78;
	add.s64 	%rd26, %rd5, %rd25;
	cvta.to.global.u64 	%rd27, %rd78;
	shl.b64 	%rd28, %rd26, 2;
	add.s64 	%rd6, %rd27, %rd28;
	@%p5 bra 	$L__BB0_42;
	st.global.f32 	[%rd6+32], %f321;
$L__BB0_42:
	ld.param.u32 	%r208, [_Z16correlate_kerneliiiiPfS__param_1];
	add.s32 	%r45, %r78, 16;
	max.s32 	%r82, %r41, %r45;
	setp.ge.s32 	%p6, %r82, %r208;
	@%p6 bra 	$L__BB0_44;
	st.global.f32 	[%rd6+64], %f320;
$L__BB0_44:
	ld.param.u32 	%r209, [_Z16correlate_kerneliiiiPfS__param_1];
	add.s32 	%r46, %r78, 24;
	max.s32 	%r83, %r41, %r46;
	setp.ge.s32 	%p7, %r83, %r209;
	@%p7 bra 	$L__BB0_46;
	st.global.f32 	[%rd6+96], %f319;
$L__BB0_46:
	ld.param.u32 	%r210, [_Z16correlate_kerneliiiiPfS__param_1];
	add.s32 	%r47, %r78, 32;
	max.s32 	%r84, %r41, %r47;
	setp.ge.s32 	%p8, %r84, %r210;
	@%p8 bra 	$L__BB0_48;
	st.global.f32 	[%rd6+128], %f318;
$L__BB0_48:
	ld.param.u32 	%r211, [_Z16correlate_kerneliiiiPfS__param_1];
	add.s32 	%r48, %r78, 40;
	max.s32 	%r85, %r41, %r48;
	setp.ge.s32 	%p9, %r85, %r211;
	@%p9 bra 	$L__BB0_50;
	st.global.f32 	[%rd6+160], %f317;
$L__BB0_50:
	ld.param.u32 	%r212, [_Z16correlate_kerneliiiiPfS__param_1];
	add.s32 	%r49, %r78, 48;
	max.s32 	%r86, %r41, %r49;
	setp.ge.s32 	%p10, %r86, %r212;
	@%p10 bra 	$L__BB0_52;
	st.global.f32 	[%rd6+192], %f316;
$L__BB0_52:
	ld.param.u32 	%r213, [_Z16correlate_kerneliiiiPfS__param_1];
	add.s32 	%r50, %r78, 56;
	max.s32 	%r87, %r41, %r50;
	setp.ge.s32 	%p11, %r87, %r213;
	@%p11 bra 	$L__BB0_54;
	st.global.f32 	[%rd6+224], %f315;
$L__BB0_54:
	ld.param.u32 	%r214, [_Z16correlate_kerneliiiiPfS__param_1];
	add.s32 	%r51, %r41, 8;
	shl.b32 	%r52, %r214, 3;
	add.s32 	%r53, %r43, %r52;
	max.s32 	%r88, %r51, %r78;
	setp.ge.s32 	%p12, %r88, %r214;
	@%p12 bra 	$L__BB0_56;
	ld.param.u64 	%rd79, [_Z16correlate_kerneliiiiPfS__param_5];
	add.s32 	%r89, %r78, %r53;
	cvta.to.global.u64 	%rd29, %rd79;
	mul.wide.s32 	%rd30, %r89, 4;
	add.s64 	%rd31, %rd29, %rd30;
	st.global.f32 	[%rd31], %f314;
$L__BB0_56:
	ld.param.u64 	%rd80, [_Z16correlate_kerneliiiiPfS__param_5];
	ld.param.u32 	%r215, [_Z16correlate_kerneliiiiPfS__param_1];
	max.s32 	%r90, %r51, %r44;
	setp.ge.s32 	%p13, %r90, %r215;
	cvt.s64.s32 	%rd32, %r53;
	add.s64 	%rd33, %rd5, %rd32;
	cvta.to.global.u64 	%rd34, %rd80;
	shl.b64 	%rd35, %rd33, 2;
	add.s64 	%rd7, %rd34, %rd35;
	@%p13 bra 	$L__BB0_58;
	st.global.f32 	[%rd7+32], %f313;
$L__BB0_58:
	ld.param.u32 	%r216, [_Z16correlate_kerneliiiiPfS__param_1];
	max.s32 	%r91, %r51, %r45;
	setp.ge.s32 	%p14, %r91, %r216;
	@%p14 bra 	$L__BB0_60;
	st.global.f32 	[%rd7+64], %f312;
$L__BB0_60:
	ld.param.u32 	%r217, [_Z16correlate_kerneliiiiPfS__param_1];
	max.s32 	%r92, %r51, %r46;
	setp.ge.s32 	%p15, %r92, %r217;
	@%p15 bra 	$L__BB0_62;
	st.global.f32 	[%rd7+96], %f311;
$L__BB0_62:
	ld.param.u32 	%r218, [_Z16correlate_kerneliiiiPfS__param_1];
	max.s32 	%r93, %r51, %r47;
	setp.ge.s32 	%p16, %r93, %r218;
	@%p16 bra 	$L__BB0_64;
	st.global.f32 	[%rd7+128], %f310;
$L__BB0_64:
	ld.param.u32 	%r219, [_Z16correlate_kerneliiiiPfS__param_1];
	max.s32 	%r94, %r51, %r48;
	setp.ge.s32 	%p17, %r94, %r219;
	@%p17 bra 	$L__BB0_66;
	st.global.f32 	[%rd7+160], %f309;
$L__BB0_66:
	ld.param.u32 	%r220, [_Z16correlate_kerneliiiiPfS__param_1];
	max.s32 	%r95, %r51, %r49;
	setp.ge.s32 	%p18, %r95, %r220;
	@%p18 bra 	$L__BB0_68;
	st.global.f32 	[%rd7+192], %f308;
$L__BB0_68:
	ld.param.u32 	%r221, [_Z16correlate_kerneliiiiPfS__param_1];
	max.s32 	%r96, %r51, %r50;
	setp.ge.s32 	%p19, %r96, %r221;
	@%p19 bra 	$L__BB0_70;
	st.global.f32 	[%rd7+224], %f307;
$L__BB0_70:
	ld.param.u64 	%rd81, [_Z16correlate_kerneliiiiPfS__param_5];
	ld.param.u32 	%r222, [_Z16correlate_kerneliiiiPfS__param_1];
	cvta.to.global.u64 	%rd8, %rd81;
	add.s32 	%r54, %r41, 16;
	shl.b32 	%r55, %r222, 4;
	add.s32 	%r56, %r55, %r43;
	max.s32 	%r97, %r54, %r78;
	setp.ge.s32 	%p20, %r97, %r222;
	@%p20 bra 	$L__BB0_72;
	add.s32 	%r98, %r78, %r56;
	mul.wide.s32 	%rd36, %r98, 4;
	add.s64 	%rd37, %rd8, %rd36;
	st.global.f32 	[%rd37], %f306;
$L__BB0_72:
	ld.param.u32 	%r223, [_Z16correlate_kerneliiiiPfS__param_1];
	max.s32 	%r99, %r54, %r44;
	setp.ge.s32 	%p21, %r99, %r223;
	cvt.s64.s32 	%rd38, %r56;
	add.s64 	%rd39, %rd5, %rd38;
	shl.b64 	%rd40, %rd39, 2;
	add.s64 	%rd9, %rd8, %rd40;
	@%p21 bra 	$L__BB0_74;
	st.global.f32 	[%rd9+32], %f305;
$L__BB0_74:
	ld.param.u32 	%r224, [_Z16correlate_kerneliiiiPfS__param_1];
	max.s32 	%r100, %r54, %r45;
	setp.ge.s32 	%p22, %r100, %r224;
	@%p22 bra 	$L__BB0_76;
	st.global.f32 	[%rd9+64], %f304;
$L__BB0_76:
	ld.param.u32 	%r225, [_Z16correlate_kerneliiiiPfS__param_1];
	max.s32 	%r101, %r54, %r46;
	setp.ge.s32 	%p23, %r101, %r225;
	@%p23 bra 	$L__BB0_78;
	st.global.f32 	[%rd9+96], %f303;
$L__BB0_78:
	ld.param.u32 	%r226, [_Z16correlate_kerneliiiiPfS__param_1];
	max.s32 	%r102, %r54, %r47;
	setp.ge.s32 	%p24, %r102, %r226;
	@%p24 bra 	$L__BB0_80;
	st.global.f32 	[%rd9+128], %f302;
$L__BB0_80:
	ld.param.u32 	%r227, [_Z16correlate_kerneliiiiPfS__param_1];
	max.s32 	%r103, %r54, %r48;
	setp.ge.s32 	%p25, %r103, %r227;
	@%p25 bra 	$L__BB0_82;
	st.global.f32 	[%rd9+160], %f301;
$L__BB0_82:
	ld.param.u32 	%r228, [_Z16correlate_kerneliiiiPfS__param_1];
	max.s32 	%r104, %r54, %r49;
	setp.ge.s32 	%p26, %r104, %r228;
	@%p26 bra 	$L__BB0_84;
	st.global.f32 	[%rd9+192], %f300;
$L__BB0_84:
	ld.param.u32 	%r229, [_Z16correlate_kerneliiiiPfS__param_1];
	max.s32 	%r105, %r54, %r50;
	setp.ge.s32 	%p27, %r105, %r229;
	@%p27 bra 	$L__BB0_86;
	st.global.f32 	[%rd9+224], %f299;
$L__BB0_86:
	ld.param.u32 	%r230, [_Z16correlate_kerneliiiiPfS__param_1];
	add.s32 	%r57, %r41, 24;
	add.s32 	%r58, %r56, %r52;
	max.s32 	%r106, %r57, %r78;
	setp.ge.s32 	%p28, %r106, %r230;
	@%p28 bra 	$L__BB0_88;
	add.s32 	%r107, %r78, %r58;
	mul.wide.s32 	%rd41, %r107, 4;
	add.s64 	%rd42, %rd8, %rd41;
	st.global.f32 	[%rd42], %f298;
$L__BB0_88:
	ld.param.u32 	%r231, [_Z16correlate_kerneliiiiPfS__param_1];
	max.s32 	%r108, %r57, %r44;
	setp.ge.s32 	%p29, %r108, %r231;
	cvt.s64.s32 	%rd43, %r58;
	add.s64 	%rd44, %rd5, %rd43;
	shl.b64 	%rd45, %rd44, 2;
	add.s64 	%rd10, %rd8, %rd45;
	@%p29 bra 	$L__BB0_90;
	st.global.f32 	[%rd10+32], %f297;
$L__BB0_90:
	ld.param.u32 	%r232, [_Z16correlate_kerneliiiiPfS__param_1];
	max.s32 	%r109, %r57, %r45;
	setp.ge.s32 	%p30, %r109, %r232;
	@%p30 bra 	$L__BB0_92;
	st.global.f32 	[%rd10+64], %f296;
$L__BB0_92:
	ld.param.u32 	%r233, [_Z16correlate_kerneliiiiPfS__param_1];
	max.s32 	%r110, %r57, %r46;
	setp.ge.s32 	%p31, %r110, %r233;
	@%p31 bra 	$L__BB0_94;
	st.global.f32 	[%rd10+96], %f295;
$L__BB0_94:
	ld.param.u32 	%r234, [_Z16correlate_kerneliiiiPfS__param_1];
	max.s32 	%r111, %r57, %r47;
	setp.ge.s32 	%p32, %r111, %r234;
	@%p32 bra 	$L__BB0_96;
	st.global.f32 	[%rd10+128], %f294;
$L__BB0_96:
	ld.param.u32 	%r235, [_Z16correlate_kerneliiiiPfS__param_1];
	max.s32 	%r112, %r57, %r48;
	setp.ge.s32 	%p33, %r112, %r235;
	@%p33 bra 	$L__BB0_98;
	st.global.f32 	[%rd10+160], %f293;
$L__BB0_98:
	ld.param.u32 	%r236, [_Z16correlate_kerneliiiiPfS__param_1];
	max.s32 	%r113, %r57, %r49;
	setp.ge.s32 	%p34, %r113, %r236;
	@%p34 bra 	$L__BB0_100;
	st.global.f32 	[%rd10+192], %f292;
$L__BB0_100:
	ld.param.u32 	%r237, [_Z16correlate_kerneliiiiPfS__param_1];
	max.s32 	%r114, %r57, %r50;
	setp.ge.s32 	%p35, %r114, %r237;
	@%p35 bra 	$L__BB0_102;
	st.global.f32 	[%rd10+224], %f291;
$L__BB0_102:
	ld.param.u32 	%r238, [_Z16correlate_kerneliiiiPfS__param_1];
	add.s32 	%r59, %r41, 32;
	shl.b32 	%r115, %r238, 5;
	add.s32 	%r60, %r115, %r43;
	max.s32 	%r116, %r59, %r78;
	setp.ge.s32 	%p36, %r116, %r238;
	@%p36 bra 	$L__BB0_104;
	add.s32 	%r117, %r78, %r60;
	mul.wide.s32 	%rd46, %r117, 4;
	add.s64 	%rd47, %rd8, %rd46;
	st.global.f32 	[%rd47], %f290;
$L__BB0_104:
	ld.param.u32 	%r239, [_Z16correlate_kerneliiiiPfS__param_1];
	max.s32 	%r118, %r59, %r44;
	setp.ge.s32 	%p37, %r118, %r239;
	cvt.s64.s32 	%rd48, %r60;
	add.s64 	%rd49, %rd5, %rd48;
	shl.b64 	%rd50, %rd49, 2;
	add.s64 	%rd11, %rd8, %rd50;
	@%p37 bra 	$L__BB0_106;
	st.global.f32 	[%rd11+32], %f289;
$L__BB0_106:
	ld.param.u32 	%r240, [_Z16correlate_kerneliiiiPfS__param_1];
	max.s32 	%r119, %r59, %r45;
	setp.ge.s32 	%p38, %r119, %r240;
	@%p38 bra 	$L__BB0_108;
	st.global.f32 	[%rd11+64], %f288;
$L__BB0_108:
	ld.param.u32 	%r241, [_Z16correlate_kerneliiiiPfS__param_1];
	max.s32 	%r120, %r59, %r46;
	setp.ge.s32 	%p39, %r120, %r241;
	@%p39 bra 	$L__BB0_110;
	st.global.f32 	[%rd11+96], %f287;
$L__BB0_110:
	ld.param.u32 	%r242, [_Z16correlate_kerneliiiiPfS__param_1];
	max.s32 	%r121, %r59, %r47;
	setp.ge.s32 	%p40, %r121, %r242;
	@%p40 bra 	$L__BB0_112;
	st.global.f32 	[%rd11+128], %f286;
$L__BB0_112:
	ld.param.u32 	%r243, [_Z16correlate_kerneliiiiPfS__param_1];
	max.s32 	%r122, %r59, %r48;
	setp.ge.s32 	%p41, %r122, %r243;
	@%p41 bra 	$L__BB0_114;
	st.global.f32 	[%rd11+160], %f285;
$L__BB0_114:
	ld.param.u32 	%r244, [_Z16correlate_kerneliiiiPfS__param_1];
	max.s32 	%r123, %r59, %r49;
	setp.ge.s32 	%p42, %r123, %r244;
	@%p42 bra 	$L__BB0_116;
	st.global.f32 	[%rd11+192], %f284;
$L__BB0_116:
	ld.param.u32 	%r245, [_Z16correlate_kerneliiiiPfS__param_1];
	max.s32 	%r124, %r59, %r50;
	setp.ge.s32 	%p43, %r124, %r245;
	@%p43 bra 	$L__BB0_118;
	st.global.f32 	[%rd11+224], %f283;
$L__BB0_118:
	ld.param.u32 	%r246, [_Z16correlate_kerneliiiiPfS__param_1];
	add.s32 	%r61, %r41, 40;
	add.s32 	%r62, %r60, %r52;
	max.s32 	%r125, %r61, %r78;
	setp.ge.s32 	%p44, %r125, %r246;
	@%p44 bra 	$L__BB0_120;
	add.s32 	%r126, %r78, %r62;
	mul.wide.s32 	%rd51, %r126, 4;
	add.s64 	%rd52, %rd8, %rd51;
	st.global.f32 	[%rd52], %f282;
$L__BB0_120:
	ld.param.u32 	%r247, [_Z16correlate_kerneliiiiPfS__param_1];
	max.s32 	%r127, %r61, %r44;
	setp.ge.s32 	%p45, %r127, %r247;
	cvt.s64.s32 	%rd53, %r62;
	add.s64 	%rd54, %rd5, %rd53;
	shl.b64 	%rd55, %rd54, 2;
	add.s64 	%rd12, %rd8, %rd55;
	@%p45 bra 	$L__BB0_122;
	st.global.f32 	[%rd12+32], %f281;
$L__BB0_122:
	ld.param.u32 	%r248, [_Z16correlate_kerneliiiiPfS__param_1];
	max.s32 	%r128, %r61, %r45;
	setp.ge.s32 	%p46, %r128, %r248;
	@%p46 bra 	$L__BB0_124;
	st.global.f32 	[%rd12+64], %f280;
$L__BB0_124:
	ld.param.u32 	%r249, [_Z16correlate_kerneliiiiPfS__param_1];
	max.s32 	%r129, %r61, %r46;
	setp.ge.s32 	%p47, %r129, %r249;
	@%p47 bra 	$L__BB0_126;
	st.global.f32 	[%rd12+96], %f279;
$L__BB0_126:
	ld.param.u32 	%r250, [_Z16correlate_kerneliiiiPfS__param_1];
	max.s32 	%r130, %r61, %r47;
	setp.ge.s32 	%p48, %r130, %r250;
	@%p48 bra 	$L__BB0_128;
	st.global.f32 	[%rd12+128], %f278;
$L__BB0_128:
	ld.param.u32 	%r251, [_Z16correlate_kerneliiiiPfS__param_1];
	max.s32 	%r131, %r61, %r48;
	setp.ge.s32 	%p49, %r131, %r251;
	@%p49 bra 	$L__BB0_130;
	st.global.f32 	[%rd12+160], %f277;
$L__BB0_130:
	ld.param.u32 	%r252, [_Z16correlate_kerneliiiiPfS__param_1];
	max.s32 	%r132, %r61, %r49;
	setp.ge.s32 	%p50, %r132, %r252;
	@%p50 bra 	$L__BB0_132;
	st.global.f32 	[%rd12+192], %f276;
$L__BB0_132:
	ld.param.u32 	%r253, [_Z16correlate_kerneliiiiPfS__param_1];
	max.s32 	%r133, %r61, %r50;
	setp.ge.s32 	%p51, %r133, %r253;
	@%p51 bra 	$L__BB0_134;
	st.global.f32 	[%rd12+224], %f275;
$L__BB0_134:
	ld.param.u32 	%r254, [_Z16correlate_kerneliiiiPfS__param_1];
	add.s32 	%r63, %r41, 48;
	add.s32 	%r64, %r55, %r60;
	max.s32 	%r134, %r63, %r78;
	setp.ge.s32 	%p52, %r134, %r254;
	@%p52 bra 	$L__BB0_136;
	add.s32 	%r135, %r78, %r64;
	mul.wide.s32 	%rd56, %r135, 4;
	add.s64 	%rd57, %rd8, %rd56;
	st.global.f32 	[%rd57], %f323;
$L__BB0_136:
	ld.param.u32 	%r255, [_Z16correlate_kerneliiiiPfS__param_1];
	max.s32 	%r136, %r63, %r44;
	setp.ge.s32 	%p53, %r136, %r255;
	cvt.s64.s32 	%rd58, %r64;
	add.s64 	%rd59, %rd5, %rd58;
	shl.b64 	%rd60, %rd59, 2;
	add.s64 	%rd13, %rd8, %rd60;
	@%p53 bra 	$L__BB0_138;
	st.global.f32 	[%rd13+32], %f324;
$L__BB0_138:
	ld.param.u32 	%r256, [_Z16correlate_kerneliiiiPfS__param_1];
	max.s32 	%r137, %r63, %r45;
	setp.ge.s32 	%p54, %r137, %r256;
	@%p54 bra 	$L__BB0_140;
	st.global.f32 	[%rd13+64], %f325;
$L__BB0_140:
	ld.param.u32 	%r257, [_Z16correlate_kerneliiiiPfS__param_1];
	max.s32 	%r138, %r63, %r46;
	setp.ge.s32 	%p55, %r138, %r257;
	@%p55 bra 	$L__BB0_142;
	st.global.f32 	[%rd13+96], %f326;
$L__BB0_142:
	ld.param.u32 	%r258, [_Z16correlate_kerneliiiiPfS__param_1];
	max.s32 	%r139, %r63, %r47;
	setp.ge.s32 	%p56, %r139, %r258;
	@%p56 bra 	$L__BB0_144;
	st.global.f32 	[%rd13+128], %f327;
$L__BB0_144:
	ld.param.u32 	%r259, [_Z16correlate_kerneliiiiPfS__param_1];
	max.s32 	%r140, %r63, %r48;
	setp.ge.s32 	%p57, %r140, %r259;
	@%p57 bra 	$L__BB0_146;
	st.global.f32 	[%rd13+160], %f328;
$L__BB0_146:
	ld.param.u32 	%r260, [_Z16correlate_kerneliiiiPfS__param_1];
	max.s32 	%r141, %r63, %r49;
	setp.ge.s32 	%p58, %r141, %r260;
	@%p58 bra 	$L__BB0_148;
	st.global.f32 	[%rd13+192], %f329;
$L__BB0_148:
	ld.param.u32 	%r261, [_Z16correlate_kerneliiiiPfS__param_1];
	max.s32 	%r142, %r63, %r50;
	setp.ge.s32 	%p59, %r142, %r261;
	@%p59 bra 	$L__BB0_150;
	st.global.f32 	[%rd13+224], %f330;
$L__BB0_150:
	ld.param.u32 	%r262, [_Z16correlate_kerneliiiiPfS__param_1];
	add.s32 	%r65, %r41, 56;
	add.s32 	%r66, %r64, %r52;
	max.s32 	%r143, %r65, %r78;
	setp.ge.s32 	%p60, %r143, %r262;
	@%p60 bra 	$L__BB0_152;
	add.s32 	%r144, %r78, %r66;
	mul.wide.s32 	%rd61, %r144, 4;
	add.s64 	%rd62, %rd8, %rd61;
	st.global.f32 	[%rd62], %f331;
$L__BB0_152:
	ld.param.u32 	%r263, [_Z16correlate_kerneliiiiPfS__param_1];
	max.s32 	%r145, %r65, %r44;
	setp.ge.s32 	%p61, %r145, %r263;
	cvt.s64.s32 	%rd63, %r66;
	add.s64 	%rd64, %rd5, %rd63;
	shl.b64 	%rd65, %rd64, 2;
	add.s64 	%rd14, %rd8, %rd65;
	@%p61 bra 	$L__BB0_154;
	st.global.f32 	[%rd14+32], %f332;
$L__BB0_154:
	ld.param.u32 	%r264, [_Z16correlate_kerneliiiiPfS__param_1];
	max.s32 	%r146, %r65, %r45;
	setp.ge.s32 	%p62, %r146, %r264;
	@%p62 bra 	$L__BB0_156;
	st.global.f32 	[%rd14+64], %f333;
$L__BB0_156:
	ld.param.u32 	%r265, [_Z16correlate_kerneliiiiPfS__param_1];
	max.s32 	%r147, %r65, %r46;
	setp.ge.s32 	%p63, %r147, %r265;
	@%p63 bra 	$L__BB0_158;
	st.global.f32 	[%rd14+96], %f334;
$L__BB0_158:
	ld.param.u32 	%r266, [_Z16correlate_kerneliiiiPfS__param_1];
	max.s32 	%r148, %r65, %r47;
	setp.ge.s32 	%p64, %r148, %r266;
	@%p64 bra 	$L__BB0_160;
	st.global.f32 	[%rd14+128], %f335;
$L__BB0_160:
	ld.param.u32 	%r267, [_Z16correlate_kerneliiiiPfS__param_1];
	max.s32 	%r149, %r65, %r48;
	setp.ge.s32 	%p65, %r149, %r267;
	@%p65 bra 	$L__BB0_162;
	st.global.f32 	[%rd14+160], %f336;
$L__BB0_162:
	ld.param.u32 	%r268, [_Z16correlate_kerneliiiiPfS__param_1];
	max.s32 	%r150, %r65, %r49;
	setp.ge.s32 	%p66, %r150, %r268;
	@%p66 bra 	$L__BB0_164;
	st.global.f32 	[%rd14+192], %f337;
$L__BB0_164:
	ld.param.u32 	%r269, [_Z16correlate_kerneliiiiPfS__param_1];
	max.s32 	%r151, %r65, %r50;
	setp.ge.s32 	%p67, %r151, %r269;
	@%p67 bra 	$L__BB0_166;
	st.global.f32 	[%rd14+224], %f338;
$L__BB0_166:
	ret;

}
	// .globl	_Z26correlate_kernel_transposeiiiiPfS_
.visible .entry _Z26correlate_kernel_transposeiiiiPfS_(
	.param .u32 _Z26correlate_kernel_transposeiiiiPfS__param_0,
	.param .u32 _Z26correlate_kernel_transposeiiiiPfS__param_1,
	.param .u32 _Z26correlate_kernel_transposeiiiiPfS__param_2,
	.param .u32 _Z26correlate_kernel_transposeiiiiPfS__param_3,
	.param .u64 .ptr .align 1 _Z26correlate_kernel_transposeiiiiPfS__param_4,
	.param .u64 .ptr .align 1 _Z26correlate_kernel_transposeiiiiPfS__param_5
)
{
	.reg .pred 	%p<54>;
	.reg .b32 	%r<107>;
	.reg .b32 	%f<61>;
	.reg .b64 	%rd<58>;

	ld.param.u32 	%r55, [_Z26correlate_kernel_transposeiiiiPfS__param_0];
	ld.param.u32 	%r56, [_Z26correlate_kernel_transposeiiiiPfS__param_1];
	ld.param.u32 	%r57, [_Z26correlate_kernel_transposeiiiiPfS__param_2];
	ld.param.u32 	%r58, [_Z26correlate_kernel_transposeiiiiPfS__param_3];
	ld.param.u64 	%rd5, [_Z26correlate_kernel_transposeiiiiPfS__param_4];
	ld.param.u64 	%rd6, [_Z26correlate_kernel_transposeiiiiPfS__param_5];
	cvta.to.global.u64 	%rd1, %rd5;
	cvta.to.global.u64 	%rd2, %rd6;
	mov.u32 	%r1, %tid.x;
	mov.u32 	%r2, %ctaid.y;
	setp.lt.s32 	%p1, %r57, 1;
	@%p1 bra 	$L__BB1_43;
	mul.lo.s32 	%r3, %r55, %r2;
	add.s32 	%r4, %r57, -1;
	shr.u32 	%r60, %r4, 6;
	add.s32 	%r5, %r60, 1;
	setp.lt.u32 	%p2, %r57, 449;
	mov.b32 	%r105, 0;
	@%p2 bra 	$L__BB1_21;
	add.s32 	%r62, %r1, 64;
	mad.lo.s32 	%r102, %r58, %r62, %r2;
	shl.b32 	%r7, %r58, 9;
	add.s32 	%r63, %r1, 128;
	mad.lo.s32 	%r100, %r58, %r63, %r2;
	add.s32 	%r64, %r1, 192;
	mad.lo.s32 	%r99, %r58, %r64, %r2;
	add.s32 	%r65, %r1, 256;
	mad.lo.s32 	%r98, %r58, %r65, %r2;
	add.s32 	%r66, %r1, 320;
	mad.lo.s32 	%r97, %r58, %r66, %r2;
	add.s32 	%r67, %r1, 384;
	mad.lo.s32 	%r96, %r58, %r67, %r2;
	add.s32 	%r68, %r1, 448;
	mad.lo.s32 	%r95, %r58, %r68, %r2;
	and.b32  	%r69, %r5, 134217720;
	neg.s32 	%r94, %r69;
	mad.lo.s32 	%r93, %r1, %r58, %r2;
	add.s32 	%r92, %r1, %r3;
	mov.b32 	%r103, 256;
	mov.u32 	%r101, %r1;
$L__BB1_3:
	.pragma "nounroll";
	setp.ge.s32 	%p3, %r2, %r56;
	mul.wide.s32 	%rd7, %r92, 4;
	add.s64 	%rd8, %rd2, %rd7;
	add.s64 	%rd3, %rd8, 1024;
	setp.ge.s32 	%p4, %r101, %r55;
	mov.f32 	%f46, 0f00000000;
	or.pred  	%p5, %p3, %p4;
	@%p5 bra 	$L__BB1_5;
	ld.global.f32 	%f46, [%rd3+-1024];
$L__BB1_5:
	mul.wide.s32 	%rd9, %r93, 4;
	add.s64 	%rd10, %rd1, %rd9;
	st.global.f32 	[%rd10], %f46;
	add.s32 	%r70, %r101, 64;
	setp.ge.s32 	%p7, %r70, %r55;
	mov.f32 	%f47, 0f00000000;
	or.pred  	%p8, %p3, %p7;
	@%p8 bra 	$L__BB1_7;
	ld.global.f32 	%f47, [%rd3+-768];
$L__BB1_7:
	mul.wide.s32 	%rd11, %r102, 4;
	add.s64 	%rd12, %rd1, %rd11;
	st.global.f32 	[%rd12], %f47;
	add.s32 	%r71, %r101, 128;
	setp.ge.s32 	%p10, %r71, %r55;
	mov.f32 	%f48, 0f00000000;
	or.pred  	%p11, %p3, %p10;
	@%p11 bra 	$L__BB1_9;
	ld.global.f32 	%f48, [%rd3+-512];
$L__BB1_9:
	mul.wide.s32 	%rd13, %r100, 4;
	add.s64 	%rd14, %rd1, %rd13;
	st.global.f32 	[%rd14], %f48;
	add.s32 	%r72, %r101, 192;
	setp.ge.s32 	%p13, %r72, %r55;
	mov.f32 	%f49, 0f00000000;
	or.pred  	%p14, %p3, %p13;
	@%p14 bra 	$L__BB1_11;
	ld.global.f32 	%f49, [%rd3+-256];
$L__BB1_11:
	mul.wide.s32 	%rd15, %r99, 4;
	add.s64 	%rd16, %rd1, %rd15;
	st.global.f32 	[%rd16], %f49;
	add.s32 	%r73, %r101, 256;
	setp.ge.s32 	%p16, %r73, %r55;
	mov.f32 	%f50, 0f00000000;
	or.pred  	%p17, %p3, %p16;
	@%p17 bra 	$L__BB1_13;
	ld.global.f32 	%f50, [%rd3];
$L__BB1_13:
	mul.wide.s32 	%rd17, %r98, 4;
	add.s64 	%rd18, %rd1, %rd17;
	st.global.f32 	[%rd18], %f50;
	add.s32 	%r74, %r101, 320;
	setp.ge.s32 	%p19, %r74, %r55;
	mov.f32 	%f51, 0f00000000;
	or.pred  	%p20, %p3, %p19;
	@%p20 bra 	$L__BB1_15;
	ld.global.f32 	%f51, [%rd3+256];
$L__BB1_15:
	mul.wide.s32 	%rd19, %r97, 4;
	add.s64 	%rd20, %rd1, %rd19;
	st.global.f32 	[%rd20], %f51;
	add.s32 	%r75, %r101, 384;
	setp.ge.s32 	%p22, %r75, %r55;
	mov.f32 	%f52, 0f00000000;
	or.pred  	%p23, %p3, %p22;
	@%p23 bra 	$L__BB1_17;
	ld.global.f32 	%f52, [%rd3+512];
$L__BB1_17:
	mul.wide.s32 	%rd21, %r96, 4;
	add.s64 	%rd22, %rd1, %rd21;
	st.global.f32 	[%rd22], %f52;
	add.s32 	%r76, %r101, 448;
	setp.ge.s32 	%p25, %r76, %r55;
	mov.f32 	%f53, 0f00000000;
	or.pred  	%p26, %p3, %p25;
	@%p26 bra 	$L__BB1_19;
	ld.global.f32 	%f53, [%rd3+768];
$L__BB1_19:
	mul.wide.s32 	%rd23, %r95, 4;
	add.s64 	%rd24, %rd1, %rd23;
	st.global.f32 	[%rd24], %f53;
	add.s32 	%r103, %r103, 512;
	add.s32 	%r102, %r102, %r7;
	add.s32 	%r101, %r101, 512;
	add.s32 	%r100, %r100, %r7;
	add.s32 	%r99, %r99, %r7;
	add.s32 	%r98, %r98, %r7;
	add.s32 	%r97, %r97, %r7;
	add.s32 	%r96, %r96, %r7;
	add.s32 	%r95, %r95, %r7;
	add.s32 	%r94, %r94, 8;
	add.s32 	%r93, %r93, %r7;
	add.s32 	%r92, %r92, 512;
	setp.ne.s32 	%p27, %r94, 0;
	@%p27 bra 	$L__BB1_3;
	add.s32 	%r105, %r103, -256;
$L__BB1_21:
	and.b32  	%r43, %r5, 7;
	setp.eq.s32 	%p28, %r43, 0;
	@%p28 bra 	$L__BB1_43;
	setp.lt.u32 	%p29, %r43, 4;
	@%p29 bra 	$L__BB1_32;
	setp.ge.s32 	%p30, %r2, %r56;
	add.s32 	%r44, %r105, %r1;
	setp.ge.s32 	%p31, %r44, %r55;
	mov.f32 	%f54, 0f00000000;
	or.pred  	%p32, %p30, %p31;
	@%p32 bra 	$L__BB1_25;
	add.s32 	%r78, %r44, %r3;
	mul.wide.s32 	%rd25, %r78, 4;
	add.s64 	%rd26, %rd2, %rd25;
	ld.global.f32 	%f54, [%rd26];
$L__BB1_25:
	setp.ge.s32 	%p33, %r2, %r56;
	mad.lo.s32 	%r79, %r44, %r58, %r2;
	mul.wide.s32 	%rd27, %r79, 4;
	add.s64 	%rd28, %rd1, %rd27;
	st.global.f32 	[%rd28], %f54;
	add.s32 	%r45, %r44, 64;
	setp.ge.s32 	%p34, %r45, %r55;
	cvt.u64.u32 	%rd29, %r1;
	cvt.s64.s32 	%rd30, %r105;
	cvt.s64.s32 	%rd31, %r3;
	add.s64 	%rd32, %rd30, %rd29;
	add.s64 	%rd33, %rd32, %rd31;
	shl.b64 	%rd34, %rd33, 2;
	add.s64 	%rd4, %rd2, %rd34;
	mov.f32 	%f55, 0f00000000;
	or.pred  	%p35, %p33, %p34;
	@%p35 bra 	$L__BB1_27;
	ld.global.f32 	%f55, [%rd4+256];
$L__BB1_27:
	setp.ge.s32 	%p36, %r2, %r56;
	mad.lo.s32 	%r80, %r45, %r58, %r2;
	mul.wide.s32 	%rd35, %r80, 4;
	add.s64 	%rd36, %rd1, %rd35;
	st.global.f32 	[%rd36], %f55;
	add.s32 	%r46, %r44, 128;
	setp.ge.s32 	%p37, %r46, %r55;
	mov.f32 	%f56, 0f00000000;
	or.pred  	%p38, %p36, %p37;
	@%p38 bra 	$L__BB1_29;
	ld.global.f32 	%f56, [%rd4+512];
$L__BB1_29:
	setp.ge.s32 	%p39, %r2, %r56;
	mad.lo.s32 	%r81, %r46, %r58, %r2;
	mul.wide.s32 	%rd37, %r81, 4;
	add.s64 	%rd38, %rd1, %rd37;
	st.global.f32 	[%rd38], %f56;
	add.s32 	%r47, %r44, 192;
	setp.ge.s32 	%p40, %r47, %r55;
	mov.f32 	%f57, 0f00000000;
	or.pred  	%p41, %p39, %p40;
	@%p41 bra 	$L__BB1_31;
	ld.global.f32 	%f57, [%rd4+768];
$L__BB1_31:
	mad.lo.s32 	%r82, %r47, %r58, %r2;
	mul.wide.s32 	%rd39, %r82, 4;
	add.s64 	%rd40, %rd1, %rd39;
	st.global.f32 	[%rd40], %f57;
	add.s32 	%r105, %r105, 256;
$L__BB1_32:
	and.b32  	%r83, %r5, 3;
	setp.eq.s32 	%p42, %r83, 0;
	@%p42 bra 	$L__BB1_43;
	setp.eq.s32 	%p43, %r83, 1;
	@%p43 bra 	$L__BB1_39;
	setp.ge.s32 	%p44, %r2, %r56;
	add.s32 	%r50, %r105, %r1;
	setp.ge.s32 	%p45, %r50, %r55;
	mov.f32 	%f58, 0f00000000;
	or.pred  	%p46, %p44, %p45;
	@%p46 bra 	$L__BB1_36;
	add.s32 	%r85, %r50, %r3;
	mul.wide.s32 	%rd41, %r85, 4;
	add.s64 	%rd42, %rd2, %rd41;
	ld.global.f32 	%f58, [%rd42];
$L__BB1_36:
	setp.ge.s32 	%p47, %r2, %r56;
	mad.lo.s32 	%r86, %r50, %r58, %r2;
	mul.wide.s32 	%rd43, %r86, 4;
	add.s64 	%rd44, %rd1, %rd43;
	st.global.f32 	[%rd44], %f58;
	add.s32 	%r51, %r50, 64;
	setp.ge.s32 	%p48, %r51, %r55;
	mov.f32 	%f59, 0f00000000;
	or.pred  	%p49, %p47, %p48;
	@%p49 bra 	$L__BB1_38;
	cvt.s64.s32 	%rd45, %r3;
	cvt.u64.u32 	%rd46, %r1;
	cvt.s64.s32 	%rd47, %r105;
	add.s64 	%rd48, %rd47, %rd46;
	add.s64 	%rd49, %rd48, %rd45;
	shl.b64 	%rd50, %rd49, 2;
	add.s64 	%rd51, %rd2, %rd50;
	ld.global.f32 	%f59, [%rd51+256];
$L__BB1_38:
	mad.lo.s32 	%r87, %r51, %r58, %r2;
	mul.wide.s32 	%rd52, %r87, 4;
	add.s64 	%rd53, %rd1, %rd52;
	st.global.f32 	[%rd53], %f59;
	add.s32 	%r105, %r105, 128;
$L__BB1_39:
	and.b32  	%r88, %r4, 64;
	setp.ne.s32 	%p50, %r88, 0;
	@%p50 bra 	$L__BB1_43;
	setp.ge.s32 	%p51, %r2, %r56;
	add.s32 	%r54, %r105, %r1;
	setp.ge.s32 	%p52, %r54, %r55;
	mov.f32 	%f60, 0f00000000;
	or.pred  	%p53, %p51, %p52;
	@%p53 bra 	$L__BB1_42;
	add.s32 	%r90, %r54, %r3;
	mul.wide.s32 	%rd54, %r90, 4;
	add.s64 	%rd55, %rd2, %rd54;
	ld.global.f32 	%f60, [%rd55];
$L__BB1_42:
	mad.lo.s32 	%r91, %r54, %r58, %r2;
	mul.wide.s32 	%rd56, %r91, 4;
	add.s64 	%rd57, %rd1, %rd56;
	st.global.f32 	[%rd57], %f60;
$L__BB1_43:
	ret;

}
	// .globl	_Z13gpu_normalizeiiiiPfS_
.visible .entry _Z13gpu_normalizeiiiiPfS_(
	.param .u32 _Z13gpu_normalizeiiiiPfS__param_0,
	.param .u32 _Z13gpu_normalizeiiiiPfS__param_1,
	.param .u32 _Z13gpu_normalizeiiiiPfS__param_2,
	.param .u32 _Z13gpu_normalizeiiiiPfS__param_3,
	.param .u64 .ptr .align 1 _Z13gpu_normalizeiiiiPfS__param_4,
	.param .u64 .ptr .align 1 _Z13gpu_normalizeiiiiPfS__param_5
)
{
	.reg .pred 	%p<79>;
	.reg .b32 	%r<127>;
	.reg .b32 	%f<173>;
	.reg .b64 	%rd<74>;
	.reg .b64 	%fd<92>;

	ld.param.u32 	%r53, [_Z13gpu_normalizeiiiiPfS__param_0];
	ld.param.u32 	%r54, [_Z13gpu_normalizeiiiiPfS__param_1];
	ld.param.u64 	%rd27, [_Z13gpu_normalizeiiiiPfS__param_4];
	ld.param.u64 	%rd28, [_Z13gpu_normalizeiiiiPfS__param_5];
	cvta.to.global.u64 	%rd1, %rd28;
	cvta.to.global.u64 	%rd2, %rd27;
	mov.u32 	%r55, %tid.y;
	mov.u32 	%r56, %ctaid.y;
	shl.b32 	%r57, %r56, 6;
	add.s32 	%r1, %r57, %r55;
	setp.ge.s32 	%p2, %r1, %r54;
	@%p2 bra 	$L__BB2_59;
	setp.lt.s32 	%p3, %r53, 1;
	mov.f32 	%f167, 0f00000000;
	@%p3 bra 	$L__BB2_14;
	mul.lo.s32 	%r2, %r1, %r53;
	and.b32  	%r3, %r53, 15;
	setp.lt.u32 	%p4, %r53, 16;
	mov.f32 	%f167, 0f00000000;
	mov.b32 	%r116, 0;
	@%p4 bra 	$L__BB2_5;
	and.b32  	%r116, %r53, 2147483632;
	neg.s32 	%r114, %r116;
	mul.wide.u32 	%rd29, %r2, 4;
	add.s64 	%rd30, %rd29, %rd1;
	add.s64 	%rd66, %rd30, 32;
	mov.f32 	%f167, 0f00000000;
$L__BB2_4:
	.pragma "nounroll";
	ld.global.f32 	%f35, [%rd66+-32];
	add.f32 	%f36, %f167, %f35;
	ld.global.f32 	%f37, [%rd66+-28];
	add.f32 	%f38, %f36, %f37;
	ld.global.f32 	%f39, [%rd66+-24];
	add.f32 	%f40, %f38, %f39;
	ld.global.f32 	%f41, [%rd66+-20];
	add.f32 	%f42, %f40, %f41;
	ld.global.f32 	%f43, [%rd66+-16];
	add.f32 	%f44, %f42, %f43;
	ld.global.f32 	%f45, [%rd66+-12];
	add.f32 	%f46, %f44, %f45;
	ld.global.f32 	%f47, [%rd66+-8];
	add.f32 	%f48, %f46, %f47;
	ld.global.f32 	%f49, [%rd66+-4];
	add.f32 	%f50, %f48, %f49;
	ld.global.f32 	%f51, [%rd66];
	add.f32 	%f52, %f50, %f51;
	ld.global.f32 	%f53, [%rd66+4];
	add.f32 	%f54, %f52, %f53;
	ld.global.f32 	%f55, [%rd66+8];
	add.f32 	%f56, %f54, %f55;
	ld.global.f32 	%f57, [%rd66+12];
	add.f32 	%f58, %f56, %f57;
	ld.global.f32 	%f59, [%rd66+16];
	add.f32 	%f60, %f58, %f59;
	ld.global.f32 	%f61, [%rd66+20];
	add.f32 	%f62, %f60, %f61;
	ld.global.f32 	%f63, [%rd66+24];
	add.f32 	%f64, %f62, %f63;
	ld.global.f32 	%f65, [%rd66+28];
	add.f32 	%f167, %f64, %f65;
	add.s32 	%r114, %r114, 16;
	add.s64 	%rd66, %rd66, 64;
	setp.ne.s32 	%p5, %r114, 0;
	@%p5 bra 	$L__BB2_4;
$L__BB2_5:
	setp.eq.s32 	%p6, %r3, 0;
	@%p6 bra 	$L__BB2_14;
	and.b32  	%r9, %r53, 7;
	setp.lt.u32 	%p7, %r3, 8;
	@%p7 bra 	$L__BB2_8;
	add.s32 	%r59, %r116, %r2;
	mul.wide.u32 	%rd31, %r59, 4;
	add.s64 	%rd32, %rd1, %rd31;
	ld.global.f32 	%f67, [%rd32];
	add.f32 	%f68, %f167, %f67;
	cvt.u64.u32 	%rd33, %r2;
	cvt.u64.u32 	%rd34, %r116;
	add.s64 	%rd35, %rd34, %rd33;
	shl.b64 	%rd36, %rd35, 2;
	add.s64 	%rd37, %rd1, %rd36;
	ld.global.f32 	%f69, [%rd37+4];
	add.f32 	%f70, %f68, %f69;
	ld.global.f32 	%f71, [%rd37+8];
	add.f32 	%f72, %f70, %f71;
	ld.global.f32 	%f73, [%rd37+12];
	add.f32 	%f74, %f72, %f73;
	ld.global.f32 	%f75, [%rd37+16];
	add.f32 	%f76, %f74, %f75;
	ld.global.f32 	%f77, [%rd37+20];
	add.f32 	%f78, %f76, %f77;
	ld.global.f32 	%f79, [%rd37+24];
	add.f32 	%f80, %f78, %f79;
	ld.global.f32 	%f81, [%rd37+28];
	add.f32 	%f167, %f80, %f81;
	add.s32 	%r116, %r116, 8;
$L__BB2_8:
	setp.eq.s32 	%p8, %r9, 0;
	@%p8 bra 	$L__BB2_14;
	and.b32  	%r12, %r53, 3;
	setp.lt.u32 	%p9, %r9, 4;
	@%p9 bra 	$L__BB2_11;
	add.s32 	%r60, %r116, %r2;
	mul.wide.u32 	%rd38, %r60, 4;
	add.s64 	%rd39, %rd1, %rd38;
	ld.global.f32 	%f83, [%rd39];
	add.f32 	%f84, %f167, %f83;
	cvt.u64.u32 	%rd40, %r2;
	cvt.u64.u32 	%rd41, %r116;
	add.s64 	%rd42, %rd41, %rd40;
	shl.b64 	%rd43, %rd42, 2;
	add.s64 	%rd44, %rd1, %rd43;
	ld.global.f32 	%f85, [%rd44+4];
	add.f32 	%f86, %f84, %f85;
	ld.global.f32 	%f87, [%rd44+8];
	add.f32 	%f88, %f86, %f87;
	ld.global.f32 	%f89, [%rd44+12];
	add.f32 	%f167, %f88, %f89;
	add.s32 	%r116, %r116, 4;
$L__BB2_11:
	setp.eq.s32 	%p10, %r12, 0;
	@%p10 bra 	$L__BB2_14;
	add.s32 	%r61, %r116, %r2;
	mul.wide.u32 	%rd45, %r61, 4;
	add.s64 	%rd67, %rd1, %rd45;
	neg.s32 	%r118, %r12;
$L__BB2_13:
	.pragma "nounroll";
	ld.global.f32 	%f90, [%rd67];
	add.f32 	%f167, %f167, %f90;
	add.s64 	%rd67, %rd67, 4;
	add.s32 	%r118, %r118, 1;
	setp.ne.s32 	%p11, %r118, 0;
	@%p11 bra 	$L__BB2_13;
$L__BB2_14:
	setp.lt.s32 	%p12, %r53, 1;
	cvt.rn.f32.s32 	%f92, %r53;
	div.rn.f32 	%f14, %f167, %f92;
	mov.f32 	%f172, 0f00000000;
	@%p12 bra 	$L__BB2_46;
	mul.lo.s32 	%r18, %r1, %r53;
	mov.f64 	%fd31, 0d4000000000000000;
	{
	.reg .b32 %temp; 
	mov.b64 	{%temp, %r19}, %fd31;
	}
	and.b32  	%r20, %r19, 2146435072;
	setp.eq.s32 	%p13, %r20, 1062207488;
	setp.lt.s32 	%p14, %r19, 0;
	selp.b32 	%r21, 0, 2146435072, %p14;
	and.b32  	%r63, %r19, 2147483647;
	setp.ne.s32 	%p15, %r63, 1071644672;
	and.pred  	%p1, %p13, %p15;
	or.b32  	%r22, %r21, -2147483648;
	and.b32  	%r23, %r53, 3;
	setp.lt.u32 	%p16, %r53, 4;
	mov.f32 	%f172, 0f00000000;
	mov.b32 	%r120, 0;
	@%p16 bra 	$L__BB2_38;
	and.b32  	%r120, %r53, 2147483644;
	neg.s32 	%r119, %r120;
	mul.wide.u32 	%rd46, %r18, 4;
	add.s64 	%rd47, %rd46, 8;
	add.s64 	%rd69, %rd2, %rd47;
	add.s64 	%rd68, %rd1, %rd47;
	mov.f32 	%f172, 0f00000000;
$L__BB2_17:
	setp.lt.s32 	%p17, %r19, 0;
	setp.eq.s32 	%p18, %r20, 1062207488;
	ld.global.f32 	%f96, [%rd68+-8];
	sub.f32 	%f16, %f96, %f14;
	st.global.f32 	[%rd69+-8], %f16;
	cvt.f64.f32 	%fd1, %f16;
	{
	.reg .b32 %temp; 
	mov.b64 	{%temp, %r27}, %fd1;
	}
	abs.f64 	%fd2, %fd1;
	{ // callseq 0, 0
	.param .b64 param0;
	st.param.f64 	[param0], %fd2;
	.param .b64 retval0;
	call.uni (retval0), 
	__internal_accurate_pow, 
	(
	param0
	);
	ld.param.f64 	%fd32, [retval0];
	} // callseq 0
	setp.lt.s32 	%p20, %r27, 0;
	neg.f64 	%fd34, %fd32;
	selp.f64 	%fd35, %fd34, %fd32, %p18;
	selp.f64 	%fd36, %fd35, %fd32, %p20;
	setp.eq.f32 	%p21, %f16, 0f00000000;
	selp.b32 	%r64, %r27, 0, %p18;
	or.b32  	%r65, %r64, 2146435072;
	selp.b32 	%r66, %r65, %r64, %p17;
	mov.b32 	%r67, 0;
	mov.b64 	%fd37, {%r67, %r66};
	selp.f64 	%fd87, %fd37, %fd36, %p21;
	add.f64 	%fd38, %fd1, 0d4000000000000000;
	{
	.reg .b32 %temp; 
	mov.b64 	{%temp, %r68}, %fd38;
	}
	and.b32  	%r69, %r68, 2146435072;
	setp.ne.s32 	%p22, %r69, 2146435072;
	@%p22 bra 	$L__BB2_22;
	setp.num.f32 	%p23, %f16, %f16;
	@%p23 bra 	$L__BB2_20;
	mov.f64 	%fd39, 0d4000000000000000;
	add.rn.f64 	%fd87, %fd1, %fd39;
	bra.uni 	$L__BB2_22;
$L__BB2_20:
	setp.neu.f64 	%p24, %fd2, 0d7FF0000000000000;
	@%p24 bra 	$L__BB2_22;
	setp.lt.s32 	%p25, %r27, 0;
	selp.b32 	%r70, %r22, %r21, %p1;
	selp.b32 	%r71, %r70, %r21, %p25;
	mov.b32 	%r72, 0;
	mov.b64 	%fd87, {%r72, %r71};
$L__BB2_22:
	setp.lt.s32 	%p26, %r19, 0;
	setp.eq.s32 	%p27, %r20, 1062207488;
	setp.eq.f32 	%p29, %f16, 0f3F800000;
	selp.f64 	%fd40, 0d3FF0000000000000, %fd87, %p29;
	cvt.f64.f32 	%fd41, %f172;
	add.f64 	%fd42, %fd40, %fd41;
	cvt.rn.f32.f64 	%f17, %fd42;
	ld.global.f32 	%f97, [%rd68+-4];
	sub.f32 	%f18, %f97, %f14;
	st.global.f32 	[%rd69+-4], %f18;
	cvt.f64.f32 	%fd7, %f18;
	{
	.reg .b32 %temp; 
	mov.b64 	{%temp, %r28}, %fd7;
	}
	abs.f64 	%fd8, %fd7;
	{ // callseq 1, 0
	.param .b64 param0;
	st.param.f64 	[param0], %fd8;
	.param .b64 retval0;
	call.uni (retval0), 
	__internal_accurate_pow, 
	(
	param0
	);
	ld.param.f64 	%fd43, [retval0];
	} // callseq 1
	setp.lt.s32 	%p30, %r28, 0;
	neg.f64 	%fd45, %fd43;
	selp.f64 	%fd46, %fd45, %fd43, %p27;
	selp.f64 	%fd47, %fd46, %fd43, %p30;
	setp.eq.f32 	%p31, %f18, 0f00000000;
	selp.b32 	%r73, %r28, 0, %p27;
	or.b32  	%r74, %r73, 2146435072;
	selp.b32 	%r75, %r74, %r73, %p26;
	mov.b32 	%r76, 0;
	mov.b64 	%fd48, {%r76, %r75};
	selp.f64 	%fd88, %fd48, %fd47, %p31;
	add.f64 	%fd49, %fd7, 0d4000000000000000;
	{
	.reg .b32 %temp; 
	mov.b64 	{%temp, %r77}, %fd49;
	}
	and.b32  	%r78, %r77, 2146435072;
	setp.ne.s32 	%p32, %r78, 2146435072;
	@%p32 bra 	$L__BB2_27;
	setp.nan.f32 	%p33, %f18, %f18;
	@%p33 bra 	$L__BB2_26;
	setp.neu.f64 	%p34, %fd8, 0d7FF0000000000000;
	@%p34 bra 	$L__BB2_27;
	setp.lt.s32 	%p35, %r28, 0;
	selp.b32 	%r79, %r22, %r21, %p1;
	selp.b32 	%r80, %r79, %r21, %p35;
	mov.b32 	%r81, 0;
	mov.b64 	%fd88, {%r81, %r80};
	bra.uni 	$L__BB2_27;
$L__BB2_26:
	mov.f64 	%fd50, 0d4000000000000000;
	add.rn.f64 	%fd88, %fd7, %fd50;
$L__BB2_27:
	setp.lt.s32 	%p36, %r19, 0;
	setp.eq.s32 	%p37, %r20, 1062207488;
	setp.eq.f32 	%p39, %f18, 0f3F800000;
	selp.f64 	%fd51, 0d3FF0000000000000, %fd88, %p39;
	cvt.f64.f32 	%fd52, %f17;
	add.f64 	%fd53, %fd51, %fd52;
	cvt.rn.f32.f64 	%f19, %fd53;
	ld.global.f32 	%f98, [%rd68];
	sub.f32 	%f20, %f98, %f14;
	st.global.f32 	[%rd69], %f20;
	cvt.f64.f32 	%fd13, %f20;
	{
	.reg .b32 %temp; 
	mov.b64 	{%temp, %r29}, %fd13;
	}
	abs.f64 	%fd14, %fd13;
	{ // callseq 2, 0
	.param .b64 param0;
	st.param.f64 	[param0], %fd14;
	.param .b64 retval0;
	call.uni (retval0), 
	__internal_accurate_pow, 
	(
	param0
	);
	ld.param.f64 	%fd54, [retval0];
	} // callseq 2
	setp.lt.s32 	%p40, %r29, 0;
	neg.f64 	%fd56, %fd54;
	selp.f64 	%fd57, %fd56, %fd54, %p37;
	selp.f64 	%fd58, %fd57, %fd54, %p40;
	setp.eq.f32 	%p41, %f20, 0f00000000;
	selp.b32 	%r82, %r29, 0, %p37;
	or.b32  	%r83, %r82, 2146435072;
	selp.b32 	%r84, %r83, %r82, %p36;
	mov.b32 	%r85, 0;
	mov.b64 	%fd59, {%r85, %r84};
	selp.f64 	%fd89, %fd59, %fd58, %p41;
	add.f64 	%fd60, %fd13, 0d4000000000000000;
	{
	.reg .b32 %temp; 
	mov.b64 	{%temp, %r86}, %fd60;
	}
	and.b32  	%r87, %r86, 2146435072;
	setp.ne.s32 	%p42, %r87, 2146435072;
	@%p42 bra 	$L__BB2_32;
	setp.nan.f32 	%p43, %f20, %f20;
	@%p43 bra 	$L__BB2_31;
	setp.neu.f64 	%p44, %fd14, 0d7FF0000000000000;
	@%p44 bra 	$L__BB2_32;
	setp.lt.s32 	%p45, %r29, 0;
	selp.b32 	%r88, %r22, %r21, %p1;
	selp.b32 	%r89, %r88, %r21, %p45;
	mov.b32 	%r90, 0;
	mov.b64 	%fd89, {%r90, %r89};
	bra.uni 	$L__BB2_32;
$L__BB2_31:
	mov.f64 	%fd61, 0d4000000000000000;
	add.rn.f64 	%fd89, %fd13, %fd61;
$L__BB2_32:
	setp.lt.s32 	%p46, %r19, 0;
	setp.eq.s32 	%p47, %r20, 1062207488;
	setp.eq.f32 	%p49, %f20, 0f3F800000;
	selp.f64 	%fd62, 0d3FF0000000000000, %fd89, %p49;
	cvt.f64.f32 	%fd63, %f19;
	add.f64 	%fd64, %fd62, %fd63;
	cvt.rn.f32.f64 	%f21, %fd64;
	ld.global.f32 	%f99, [%rd68+4];
	sub.f32 	%f22, %f99, %f14;
	st.global.f32 	[%rd69+4], %f22;
	cvt.f64.f32 	%fd19, %f22;
	{
	.reg .b32 %temp; 
	mov.b64 	{%temp, %r30}, %fd19;
	}
	abs.f64 	%fd20, %fd19;
	{ // callseq 3, 0
	.param .b64 param0;
	st.param.f64 	[param0], %fd20;
	.param .b64 retval0;
	call.uni (retval0), 
	__internal_accurate_pow, 
	(
	param0
	);
	ld.param.f64 	%fd65, [retval0];
	} // callseq 3
	setp.lt.s32 	%p50, %r30, 0;
	neg.f64 	%fd67, %fd65;
	selp.f64 	%fd68, %fd67, %fd65, %p47;
	selp.f64 	%fd69, %fd68, %fd65, %p50;
	setp.eq.f32 	%p51, %f22, 0f00000000;
	selp.b32 	%r91, %r30, 0, %p47;
	or.b32  	%r92, %r91, 2146435072;
	selp.b32 	%r93, %r92, %r91, %p46;
	mov.b32 	%r94, 0;
	mov.b64 	%fd70, {%r94, %r93};
	selp.f64 	%fd90, %fd70, %fd69, %p51;
	add.f64 	%fd71, %fd19, 0d4000000000000000;
	{
	.reg .b32 %temp; 
	mov.b64 	{%temp, %r95}, %fd71;
	}
	and.b32  	%r96, %r95, 2146435072;
	setp.ne.s32 	%p52, %r96, 2146435072;
	@%p52 bra 	$L__BB2_37;
	setp.nan.f32 	%p53, %f22, %f22;
	@%p53 bra 	$L__BB2_36;
	setp.neu.f64 	%p54, %fd20, 0d7FF0000000000000;
	@%p54 bra 	$L__BB2_37;
	setp.lt.s32 	%p55, %r30, 0;
	selp.b32 	%r97, %r22, %r21, %p1;
	selp.b32 	%r98, %r97, %r21, %p55;
	mov.b32 	%r99, 0;
	mov.b64 	%fd90, {%r99, %r98};
	bra.uni 	$L__BB2_37;
$L__BB2_36:
	mov.f64 	%fd72, 0d4000000000000000;
	add.rn.f64 	%fd90, %fd19, %fd72;
$L__BB2_37:
	setp.eq.f32 	%p56, %f22, 0f3F800000;
	selp.f64 	%fd73, 0d3FF0000000000000, %fd90, %p56;
	cvt.f64.f32 	%fd74, %f21;
	add.f64 	%fd75, %fd73, %fd74;
	cvt.rn.f32.f64 	%f172, %fd75;
	add.s32 	%r119, %r119, 4;
	add.s64 	%rd69, %rd69, 16;
	add.s64 	%rd68, %rd68, 16;
	setp.ne.s32 	%p57, %r119, 0;
	@%p57 bra 	$L__BB2_17;
$L__BB2_38:
	setp.eq.s32 	%p58, %r23, 0;
	@%p58 bra 	$L__BB2_46;
	add.s32 	%r100, %r120, %r18;
	mul.wide.u32 	%rd48, %r100, 4;
	add.s64 	%rd71, %rd2, %rd48;
	add.s64 	%rd70, %rd1, %rd48;
	neg.s32 	%r121, %r23;
$L__BB2_40:
	.pragma "nounroll";
	setp.lt.s32 	%p59, %r19, 0;
	setp.eq.s32 	%p60, %r20, 1062207488;
	ld.global.f32 	%f100, [%rd70];
	sub.f32 	%f27, %f100, %f14;
	st.global.f32 	[%rd71], %f27;
	cvt.f64.f32 	%fd25, %f27;
	{
	.reg .b32 %temp; 
	mov.b64 	{%temp, %r35}, %fd25;
	}
	abs.f64 	%fd26, %fd25;
	{ // callseq 4, 0
	.param .b64 param0;
	st.param.f64 	[param0], %fd26;
	.param .b64 retval0;
	call.uni (retval0), 
	__internal_accurate_pow, 
	(
	param0
	);
	ld.param.f64 	%fd76, [retval0];
	} // callseq 4
	setp.lt.s32 	%p62, %r35, 0;
	neg.f64 	%fd78, %fd76;
	selp.f64 	%fd79, %fd78, %fd76, %p60;
	selp.f64 	%fd80, %fd79, %fd76, %p62;
	setp.eq.f32 	%p63, %f27, 0f00000000;
	selp.b32 	%r101, %r35, 0, %p60;
	or.b32  	%r102, %r101, 2146435072;
	selp.b32 	%r103, %r102, %r101, %p59;
	mov.b32 	%r104, 0;
	mov.b64 	%fd81, {%r104, %r103};
	selp.f64 	%fd91, %fd81, %fd80, %p63;
	add.f64 	%fd82, %fd25, 0d4000000000000000;
	{
	.reg .b32 %temp; 
	mov.b64 	{%temp, %r105}, %fd82;
	}
	and.b32  	%r106, %r105, 2146435072;
	setp.ne.s32 	%p64, %r106, 2146435072;
	@%p64 bra 	$L__BB2_45;
	setp.nan.f32 	%p65, %f27, %f27;
	@%p65 bra 	$L__BB2_44;
	setp.neu.f64 	%p66, %fd26, 0d7FF0000000000000;
	@%p66 bra 	$L__BB2_45;
	setp.lt.s32 	%p67, %r35, 0;
	selp.b32 	%r107, %r22, %r21, %p1;
	selp.b32 	%r108, %r107, %r21, %p67;
	mov.b32 	%r109, 0;
	mov.b64 	%fd91, {%r109, %r108};
	bra.uni 	$L__BB2_45;
$L__BB2_44:
	mov.f64 	%fd83, 0d4000000000000000;
	add.rn.f64 	%fd91, %fd25, %fd83;
$L__BB2_45:
	setp.eq.f32 	%p68, %f27, 0f3F800000;
	selp.f64 	%fd84, 0d3FF0000000000000, %fd91, %p68;
	cvt.f64.f32 	%fd85, %f172;
	add.f64 	%fd86, %fd84, %fd85;
	cvt.rn.f32.f64 	%f172, %fd86;
	add.s64 	%rd71, %rd71, 4;
	add.s64 	%rd70, %rd70, 4;
	add.s32 	%r121, %r121, 1;
	setp.ne.s32 	%p69, %r121, 0;
	@%p69 bra 	$L__BB2_40;
$L__BB2_46:
	setp.lt.s32 	%p70, %r53, 1;
	sqrt.rn.f32 	%f30, %f172;
	@%p70 bra 	$L__BB2_59;
	mul.lo.s32 	%r37, %r1, %r53;
	and.b32  	%r38, %r53, 15;
	setp.lt.u32 	%p71, %r53, 16;
	mov.b32 	%r124, 0;
	@%p71 bra 	$L__BB2_50;
	and.b32  	%r124, %r53, 2147483632;
	neg.s32 	%r122, %r124;
	mul.wide.u32 	%rd49, %r37, 4;
	add.s64 	%rd50, %rd49, %rd2;
	add.s64 	%rd72, %rd50, 32;
$L__BB2_49:
	.pragma "nounroll";
	ld.global.f32 	%f101, [%rd72+-32];
	div.rn.f32 	%f102, %f101, %f30;
	st.global.f32 	[%rd72+-32], %f102;
	ld.global.f32 	%f103, [%rd72+-28];
	div.rn.f32 	%f104, %f103, %f30;
	st.global.f32 	[%rd72+-28], %f104;
	ld.global.f32 	%f105, [%rd72+-24];
	div.rn.f32 	%f106, %f105, %f30;
	st.global.f32 	[%rd72+-24], %f106;
	ld.global.f32 	%f107, [%rd72+-20];
	div.rn.f32 	%f108, %f107, %f30;
	st.global.f32 	[%rd72+-20], %f108;
	ld.global.f32 	%f109, [%rd72+-16];
	div.rn.f32 	%f110, %f109, %f30;
	st.global.f32 	[%rd72+-16], %f110;
	ld.global.f32 	%f111, [%rd72+-12];
	div.rn.f32 	%f112, %f111, %f30;
	st.global.f32 	[%rd72+-12], %f112;
	ld.global.f32 	%f113, [%rd72+-8];
	div.rn.f32 	%f114, %f113, %f30;
	st.global.f32 	[%rd72+-8], %f114;
	ld.global.f32 	%f115, [%rd72+-4];
	div.rn.f32 	%f116, %f115, %f30;
	st.global.f32 	[%rd72+-4], %f116;
	ld.global.f32 	%f117, [%rd72];
	div.rn.f32 	%f118, %f117, %f30;
	st.global.f32 	[%rd72], %f118;
	ld.global.f32 	%f119, [%rd72+4];
	div.rn.f32 	%f120, %f119, %f30;
	st.global.f32 	[%rd72+4], %f120;
	ld.global.f32 	%f121, [%rd72+8];
	div.rn.f32 	%f122, %f121, %f30;
	st.global.f32 	[%rd72+8], %f122;
	ld.global.f32 	%f123, [%rd72+12];
	div.rn.f32 	%f124, %f123, %f30;
	st.global.f32 	[%rd72+12], %f124;
	ld.global.f32 	%f125, [%rd72+16];
	div.rn.f32 	%f126, %f125, %f30;
	st.global.f32 	[%rd72+16], %f126;
	ld.global.f32 	%f127, [%rd72+20];
	div.rn.f32 	%f128, %f127, %f30;
	st.global.f32 	[%rd72+20], %f128;
	ld.global.f32 	%f129, [%rd72+24];
	div.rn.f32 	%f130, %f129, %f30;
	st.global.f32 	[%rd72+24], %f130;
	ld.global.f32 	%f131, [%rd72+28];
	div.rn.f32 	%f132, %f131, %f30;
	st.global.f32 	[%rd72+28], %f132;
	add.s32 	%r122, %r122, 16;
	add.s64 	%rd72, %rd72, 64;
	setp.ne.s32 	%p72, %r122, 0;
	@%p72 bra 	$L__BB2_49;
$L__BB2_50:
	setp.eq.s32 	%p73, %r38, 0;
	@%p73 bra 	$L__BB2_59;
	and.b32  	%r44, %r53, 7;
	setp.lt.u32 	%p74, %r38, 8;
	@%p74 bra 	$L__BB2_53;
	add.s32 	%r111, %r124, %r37;
	mul.wide.u32 	%rd51, %r111, 4;
	add.s64 	%rd52, %rd2, %rd51;
	ld.global.f32 	%f133, [%rd52];
	div.rn.f32 	%f134, %f133, %f30;
	st.global.f32 	[%rd52], %f134;
	cvt.u64.u32 	%rd53, %r37;
	cvt.u64.u32 	%rd54, %r124;
	add.s64 	%rd55, %rd54, %rd53;
	shl.b64 	%rd56, %rd55, 2;
	add.s64 	%rd57, %rd2, %rd56;
	ld.global.f32 	%f135, [%rd57+4];
	div.rn.f32 	%f136, %f135, %f30;
	st.global.f32 	[%rd57+4], %f136;
	ld.global.f32 	%f137, [%rd57+8];
	div.rn.f32 	%f138, %f137, %f30;
	st.global.f32 	[%rd57+8], %f138;
	ld.global.f32 	%f139, [%rd57+12];
	div.rn.f32 	%f140, %f139, %f30;
	st.global.f32 	[%rd57+12], %f140;
	ld.global.f32 	%f141, [%rd57+16];
	div.rn.f32 	%f142, %f141, %f30;
	st.global.f32 	[%rd57+16], %f142;
	ld.global.f32 	%f143, [%rd57+20];
	div.rn.f32 	%f144, %f143, %f30;
	st.global.f32 	[%rd57+20], %f144;
	ld.global.f32 	%f145, [%rd57+24];
	div.rn.f32 	%f146, %f145, %f30;
	st.global.f32 	[%rd57+24], %f146;
	ld.global.f32 	%f147, [%rd57+28];
	div.rn.f32 	%f148, %f147, %f30;
	st.global.f32 	[%rd57+28], %f148;
	add.s32 	%r124, %r124, 8;
$L__BB2_53:
	setp.eq.s32 	%p75, %r44, 0;
	@%p75 bra 	$L__BB2_59;
	and.b32  	%r47, %r53, 3;
	setp.lt.u32 	%p76, %r44, 4;
	@%p76 bra 	$L__BB2_56;
	add.s32 	%r112, %r124, %r37;
	mul.wide.u32 	%rd58, %r112, 4;
	add.s64 	%rd59, %rd2, %rd58;
	ld.global.f32 	%f149, [%rd59];
	div.rn.f32 	%f150, %f149, %f30;
	st.global.f32 	[%rd59], %f150;
	cvt.u64.u32 	%rd60, %r37;
	cvt.u64.u32 	%rd61, %r124;
	add.s64 	%rd62, %rd61, %rd60;
	shl.b64 	%rd63, %rd62, 2;
	add.s64 	%rd64, %rd2, %rd63;
	ld.global.f32 	%f151, [%rd64+4];
	div.rn.f32 	%f152, %f151, %f30;
	st.global.f32 	[%rd64+4], %f152;
	ld.global.f32 	%f153, [%rd64+8];
	div.rn.f32 	%f154, %f153, %f30;
	st.global.f32 	[%rd64+8], %f154;
	ld.global.f32 	%f155, [%rd64+12];
	div.rn.f32 	%f156, %f155, %f30;
	st.global.f32 	[%rd64+12], %f156;
	add.s32 	%r124, %r124, 4;
$L__BB2_56:
	setp.eq.s32 	%p77, %r47, 0;
	@%p77 bra 	$L__BB2_59;
	add.s32 	%r113, %r124, %r37;
	mul.wide.u32 	%rd65, %r113, 4;
	add.s64 	%rd73, %rd2, %rd65;
	neg.s32 	%r126, %r47;
$L__BB2_58:
	.pragma "nounroll";
	ld.global.f32 	%f157, [%rd73];
	div.rn.f32 	%f158, %f157, %f30;
	st.global.f32 	[%rd73], %f158;
	add.s64 	%rd73, %rd73, 4;
	add.s32 	%r126, %r126, 1;
	setp.ne.s32 	%p78, %r126, 0;
	@%p78 bra 	$L__BB2_58;
$L__BB2_59:
	ret;

}
.func  (.param .b64 func_retval0) __internal_accurate_pow(
	.param .b64 __internal_accurate_pow_param_0
)
{
	.reg .pred 	%p<8>;
	.reg .b32 	%r<49>;
	.reg .b32 	%f<3>;
	.reg .b64 	%fd<109>;

	ld.param.f64 	%fd10, [__internal_accurate_pow_param_0];
	{
	.reg .b32 %temp; 
	mov.b64 	{%temp, %r46}, %fd10;
	}
	{
	.reg .b32 %temp; 
	mov.b64 	{%r45, %temp}, %fd10;
	}
	shr.u32 	%r47, %r46, 20;
	setp.gt.u32 	%p1, %r46, 1048575;
	@%p1 bra 	$L__BB3_2;
	mul.f64 	%fd11, %fd10, 0d4350000000000000;
	{
	.reg .b32 %temp; 
	mov.b64 	{%temp, %r46}, %fd11;
	}
	{
	.reg .b32 %temp; 
	mov.b64 	{%r45, %temp}, %fd11;
	}
	shr.u32 	%r16, %r46, 20;
	add.s32 	%r47, %r16, -54;
$L__BB3_2:
	add.s32 	%r48, %r47, -1023;
	and.b32  	%r17, %r46, -2146435073;
	or.b32  	%r18, %r17, 1072693248;
	mov.b64 	%fd107, {%r45, %r18};
	setp.lt.u32 	%p2, %r18, 1073127583;
	@%p2 bra 	$L__BB3_4;
	{
	.reg .b32 %temp; 
	mov.b64 	{%r19, %temp}, %fd107;
	}
	{
	.reg .b32 %temp; 
	mov.b64 	{%temp, %r20}, %fd107;
	}
	add.s32 	%r21, %r20, -1048576;
	mov.b64 	%fd107, {%r19, %r21};
	add.s32 	%r48, %r47, -1022;
$L__BB3_4:
	add.f64 	%fd12, %fd107, 0dBFF0000000000000;
	add.f64 	%fd13, %fd107, 0d3FF0000000000000;
	rcp.approx.ftz.f64 	%fd14, %fd13;
	neg.f64 	%fd15, %fd13;
	fma.rn.f64 	%fd16, %fd15, %fd14, 0d3FF0000000000000;
	fma.rn.f64 	%fd17, %fd16, %fd16, %fd16;
	fma.rn.f64 	%fd18, %fd17, %fd14, %fd14;
	mul.f64 	%fd19, %fd12, %fd18;
	fma.rn.f64 	%fd20, %fd12, %fd18, %fd19;
	mul.f64 	%fd21, %fd20, %fd20;
	fma.rn.f64 	%fd22, %fd21, 0d3EB0F5FF7D2CAFE2, 0d3ED0F5D241AD3B5A;
	fma.rn.f64 	%fd23, %fd22, %fd21, 0d3EF3B20A75488A3F;
	fma.rn.f64 	%fd24, %fd23, %fd21, 0d3F1745CDE4FAECD5;
	fma.rn.f64 	%fd25, %fd24, %fd21, 0d3F3C71C7258A578B;
	fma.rn.f64 	%fd26, %fd25, %fd21, 0d3F6249249242B910;
	fma.rn.f64 	%fd27, %fd26, %fd21, 0d3F89999999999DFB;
	sub.f64 	%fd28, %fd12, %fd20;
	add.f64 	%fd29, %fd28, %fd28;
	neg.f64 	%fd30, %fd20;
	fma.rn.f64 	%fd31, %fd30, %fd12, %fd29;
	mul.f64 	%fd32, %fd18, %fd31;
	fma.rn.f64 	%fd33, %fd21, %fd27, 0d3FB5555555555555;
	mov.f64 	%fd34, 0d3FB5555555555555;
	sub.f64 	%fd35, %fd34, %fd33;
	fma.rn.f64 	%fd36, %fd21, %fd27, %fd35;
	add.f64 	%fd37, %fd36, 0dBC46A4CB00B9E7B0;
	add.f64 	%fd38, %fd33, %fd37;
	sub.f64 	%fd39, %fd33, %fd38;
	add.f64 	%fd40, %fd37, %fd39;
	mul.rn.f64 	%fd41, %fd20, %fd20;
	neg.f64 	%fd42, %fd41;
	fma.rn.f64 	%fd43, %fd20, %fd20, %fd42;
	{
	.reg .b32 %temp; 
	mov.b64 	{%r22, %temp}, %fd32;
	}
	{
	.reg .b32 %temp; 
	mov.b64 	{%temp, %r23}, %fd32;
	}
	add.s32 	%r24, %r23, 1048576;
	mov.b64 	%fd44, {%r22, %r24};
	fma.rn.f64 	%fd45, %fd20, %fd44, %fd43;
	mul.rn.f64 	%fd46, %fd41, %fd20;
	neg.f64 	%fd47, %fd46;
	fma.rn.f64 	%fd48, %fd41, %fd20, %fd47;
	fma.rn.f64 	%fd49, %fd41, %fd32, %fd48;
	fma.rn.f64 	%fd50, %fd45, %fd20, %fd49;
	mul.rn.f64 	%fd51, %fd38, %fd46;
	neg.f64 	%fd52, %fd51;
	fma.rn.f64 	%fd53, %fd38, %fd46, %fd52;
	fma.rn.f64 	%fd54, %fd38, %fd50, %fd53;
	fma.rn.f64 	%fd55, %fd40, %fd46, %fd54;
	add.f64 	%fd56, %fd51, %fd55;
	sub.f64 	%fd57, %fd51, %fd56;
	add.f64 	%fd58, %fd55, %fd57;
	add.f64 	%fd59, %fd20, %fd56;
	sub.f64 	%fd60, %fd20, %fd59;
	add.f64 	%fd61, %fd56, %fd60;
	add.f64 	%fd62, %fd58, %fd61;
	add.f64 	%fd63, %fd32, %fd62;
	add.f64 	%fd64, %fd59, %fd63;
	sub.f64 	%fd65, %fd59, %fd64;
	add.f64 	%fd66, %fd63, %fd65;
	xor.b32  	%r25, %r48, -2147483648;
	mov.b32 	%r26, 1127219200;
	mov.b64 	%fd67, {%r25, %r26};
	mov.b32 	%r27, -2147483648;
	mov.b64 	%fd68, {%r27, %r26};
	sub.f64 	%fd69, %fd67, %fd68;
	fma.rn.f64 	%fd70, %fd69, 0d3FE62E42FEFA39EF, %fd64;
	fma.rn.f64 	%fd71, %fd69, 0dBFE62E42FEFA39EF, %fd70;
	sub.f64 	%fd72, %fd71, %fd64;
	sub.f64 	%fd73, %fd66, %fd72;
	fma.rn.f64 	%fd74, %fd69, 0d3C7ABC9E3B39803F, %fd73;
	add.f64 	%fd75, %fd70, %fd74;
	sub.f64 	%fd76, %fd70, %fd75;
	add.f64 	%fd77, %fd74, %fd76;
	mov.f64 	%fd78, 0d4000000000000000;
	{
	.reg .b32 %temp; 
	mov.b64 	{%temp, %r28}, %fd78;
	}
	{
	.reg .b32 %temp; 
	mov.b64 	{%r29, %temp}, %fd78;
	}
	shl.b32 	%r30, %r28, 1;
	setp.gt.u32 	%p3, %r30, -33554433;
	and.b32  	%r31, %r28, -15728641;
	selp.b32 	%r32, %r31, %r28, %p3;
	mov.b64 	%fd79, {%r29, %r32};
	mul.rn.f64 	%fd80, %fd75, %fd79;
	neg.f64 	%fd81, %fd80;
	fma.rn.f64 	%fd82, %fd75, %fd79, %fd81;
	fma.rn.f64 	%fd83, %fd77, %fd79, %fd82;
	add.f64 	%fd4, %fd80, %fd83;
	sub.f64 	%fd84, %fd80, %fd4;
	add.f64 	%fd5, %fd83, %fd84;
	fma.rn.f64 	%fd85, %fd4, 0d3FF71547652B82FE, 0d4338000000000000;
	{
	.reg .b32 %temp; 
	mov.b64 	{%r13, %temp}, %fd85;
	}
	mov.f64 	%fd86, 0dC338000000000000;
	add.rn.f64 	%fd87, %fd85, %fd86;
	fma.rn.f64 	%fd88, %fd87, 0dBFE62E42FEFA39EF, %fd4;
	fma.rn.f64 	%fd89, %fd87, 0dBC7ABC9E3B39803F, %fd88;
	fma.rn.f64 	%fd90, %fd89, 0d3E5ADE1569CE2BDF, 0d3E928AF3FCA213EA;
	fma.rn.f64 	%fd91, %fd90, %fd89, 0d3EC71DEE62401315;
	fma.rn.f64 	%fd92, %fd91, %fd89, 0d3EFA01997C89EB71;
	fma.rn.f64 	%fd93, %fd92, %fd89, 0d3F2A01A014761F65;
	fma.rn.f64 	%fd94, %fd93, %fd89, 0d3F56C16C1852B7AF;
	fma.rn.f64 	%fd95, %fd94, %fd89, 0d3F81111111122322;
	fma.rn.f64 	%fd96, %fd95, %fd89, 0d3FA55555555502A1;
	fma.rn.f64 	%fd97, %fd96, %fd89, 0d3FC5555555555511;
	fma.rn.f64 	%fd98, %fd97, %fd89, 0d3FE000000000000B;
	fma.rn.f64 	%fd99, %fd98, %fd89, 0d3FF0000000000000;
	fma.rn.f64 	%fd100, %fd99, %fd89, 0d3FF0000000000000;
	{
	.reg .b32 %temp; 
	mov.b64 	{%r14, %temp}, %fd100;
	}
	{
	.reg .b32 %temp; 
	mov.b64 	{%temp, %r15}, %fd100;
	}
	shl.b32 	%r33, %r13, 20;
	add.s32 	%r34, %r33, %r15;
	mov.b64 	%fd108, {%r14, %r34};
	{
	.reg .b32 %temp; 
	mov.b64 	{%temp, %r35}, %fd4;
	}
	mov.b32 	%f2, %r35;
	abs.f32 	%f1, %f2;
	setp.lt.f32 	%p4, %f1, 0f4086232B;
	@%p4 bra 	$L__BB3_7;
	setp.lt.f64 	%p5, %fd4, 0d0000000000000000;
	add.f64 	%fd101, %fd4, 0d7FF0000000000000;
	selp.f64 	%fd108, 0d0000000000000000, %fd101, %p5;
	setp.geu.f32 	%p6, %f1, 0f40874800;
	@%p6 bra 	$L__BB3_7;
	shr.u32 	%r36, %r13, 31;
	add.s32 	%r37, %r13, %r36;
	shr.s32 	%r38, %r37, 1;
	shl.b32 	%r39, %r38, 20;
	add.s32 	%r40, %r15, %r39;
	mov.b64 	%fd102, {%r14, %r40};
	sub.s32 	%r41, %r13, %r38;
	shl.b32 	%r42, %r41, 20;
	add.s32 	%r43, %r42, 1072693248;
	mov.b32 	%r44, 0;
	mov.b64 	%fd103, {%r44, %r43};
	mul.f64 	%fd108, %fd103, %fd102;
$L__BB3_7:
	abs.f64 	%fd104, %fd108;
	setp.eq.f64 	%p7, %fd104, 0d7FF0000000000000;
	fma.rn.f64 	%fd105, %fd108, %fd5, %fd108;
	selp.f64 	%fd106, %fd108, %fd105, %p7;
	st.param.f64 	[func_retval0], %fd106;
	ret;

}


// ===== COMPILED SASS (sm_100) =====

	.target	sm_100

	.elftype	@"ET_EXEC"


//--------------------- .note.nv.tkinfo           --------------------------
	.section	.note.nv.tkinfo,"",@"SHT_NOTE"
	.sectionflags	@"SHF_NOTE_NV_TKINFO"
	.tkinfo
        /*0018*/ 	.word	0x00000002
        /*0030*/ 	.string	""
        /*0030*/ 	.string	"ptxas"
        /*0030*/ 	.string	"Cuda compilation tools, release 13.0, V13.0.88"
        /*0030*/ 	.string	"Build cuda_13.0.r13.0/compiler.36424714_0"
        /*0030*/ 	.string	"-arch sm_100 -m 64 "



//--------------------- .note.nv.cuinfo           --------------------------
	.section	.note.nv.cuinfo,"",@"SHT_NOTE"
	.sectionflags	@"SHF_NOTE_NV_CUINFO"
        /*0018*/ 	.short	0x0002
        /*001a*/ 	.short	0x0064
        /*001c*/ 	.short	0x0082
	.zero		2


//--------------------- .nv.info                  --------------------------
	.section	.nv.info,"",@"SHT_CUDA_INFO"
	.align	4


	//----- nvinfo : EIATTR_REGCOUNT
	.align		4
        /*0000*/ 	.byte	0x04, 0x2f
        /*0002*/ 	.short	(.L_1 - .L_0)
	.align		4
.L_0:
        /*0004*/ 	.word	index@(_Z16correlate_kerneliiiiPfS_)
        /*0008*/ 	.word	0x00000060


	//----- nvinfo : EIATTR_FRAME_SIZE
	.align		4
.L_1:
        /*000c*/ 	.byte	0x04, 0x11
        /*000e*/ 	.short	(.L_3 - .L_2)
	.align		4
.L_2:
        /*0010*/ 	.word	index@(_Z16correlate_kerneliiiiPfS_)
        /*0014*/ 	.word	0x00000000


	//----- nvinfo : EIATTR_REGCOUNT
	.align		4
.L_3:
        /*0018*/ 	.byte	0x04, 0x2f
        /*001a*/ 	.short	(.L_5 - .L_4)
	.align		4
.L_4:
        /*001c*/ 	.word	index@(_Z26correlate_kernel_transposeiiiiPfS_)
        /*0020*/ 	.word	0x00000020


	//----- nvinfo : EIATTR_FRAME_SIZE
	.align		4
.L_5:
        /*0024*/ 	.byte	0x04, 0x11
        /*0026*/ 	.short	(.L_7 - .L_6)
	.align		4
.L_6:
        /*0028*/ 	.word	index@(_Z26correlate_kernel_transposeiiiiPfS_)
        /*002c*/ 	.word	0x00000000


	//----- nvinfo : EIATTR_REGCOUNT
	.align		4
.L_7:
        /*0030*/ 	.byte	0x04, 0x2f
        /*0032*/ 	.short	(.L_9 - .L_8)
	.align		4
.L_8:
        /*0034*/ 	.word	index@(_Z13gpu_normalizeiiiiPfS_)
        /*0038*/ 	.word	0x00000022


	//----- nvinfo : EIATTR_FRAME_SIZE
	.align		4
.L_9:
        /*003c*/ 	.byte	0x04, 0x11
        /*003e*/ 	.short	(.L_11 - .L_10)
	.align		4
.L_10:
        /*0040*/ 	.word	index@($_Z13gpu_normalizeiiiiPfS_$__internal_accurate_pow)
        /*0044*/ 	.word	0x00000000


	//----- nvinfo : EIATTR_FRAME_SIZE
	.align		4
.L_11:
        /*0048*/ 	.byte	0x04, 0x11
        /*004a*/ 	.short	(.L_13 - .L_12)
	.align		4
.L_12:
        /*004c*/ 	.word	index@($__internal_1_$__cuda_sm3x_div_rn_noftz_f32_slowpath)
        /*0050*/ 	.word	0x00000000


	//----- nvinfo : EIATTR_FRAME_SIZE
	.align		4
.L_13:
        /*0054*/ 	.byte	0x04, 0x11
        /*0056*/ 	.short	(.L_15 - .L_14)
	.align		4
.L_14:
        /*0058*/ 	.word	index@($__internal_0_$__cuda_sm20_sqrt_rn_f32_slowpath)
        /*005c*/ 	.word	0x00000000


	//----- nvinfo : EIATTR_FRAME_SIZE
	.align		4
.L_15:
        /*0060*/ 	.byte	0x04, 0x11
        /*0062*/ 	.short	(.L_17 - .L_16)
	.align		4
.L_16:
        /*0064*/ 	.word	index@(_Z13gpu_normalizeiiiiPfS_)
        /*0068*/ 	.word	0x00000000


	//----- nvinfo : EIATTR_MIN_STACK_SIZE
	.align		4
.L_17:
        /*006c*/ 	.byte	0x04, 0x12
        /*006e*/ 	.short	(.L_19 - .L_18)
	.align		4
.L_18:
        /*0070*/ 	.word	index@(_Z13gpu_normalizeiiiiPfS_)
        /*0074*/ 	.word	0x00000000


	//----- nvinfo : EIATTR_MIN_STACK_SIZE
	.align		4
.L_19:
        /*0078*/ 	.byte	0x04, 0x12
        /*007a*/ 	.short	(.L_21 - .L_20)
	.align		4
.L_20:
        /*007c*/ 	.word	index@(_Z26correlate_kernel_transposeiiiiPfS_)
        /*0080*/ 	.word	0x00000000


	//----- nvinfo : EIATTR_MIN_STACK_SIZE
	.align		4
.L_21:
        /*0084*/ 	.byte	0x04, 0x12
        /*0086*/ 	.short	(.L_23 - .L_22)
	.align		4
.L_22:
        /*0088*/ 	.word	index@(_Z16correlate_kerneliiiiPfS_)
        /*008c*/ 	.word	0x00000000
.L_23:


//--------------------- .nv.compat                --------------------------
	.section	.nv.compat,"",@"SHT_CUDA_COMPAT_INFO"
	.align	4
        /*0000*/ 	.byte	0x02, 0x09, 0x00, 0x00, 0x02, 0x02, 0x01, 0x00, 0x02, 0x05, 0x05, 0x00, 0x03, 0x07, 0x01, 0x01
        /*0010*/ 	.byte	0x02, 0x03, 0x00, 0x00, 0x02, 0x06, 0x01, 0x00, 0x04, 0x0b, 0x08, 0x00, 0x01, 0x00, 0x00, 0x00
        /*0020*/ 	.byte	0x00, 0x00, 0x00, 0x00


//--------------------- .nv.info._Z13gpu_normalizeiiiiPfS_ --------------------------
	.section	.nv.info._Z13gpu_normalizeiiiiPfS_,"",@"SHT_CUDA_INFO"
	.sectionflags	@""
	.align	4


	//----- nvinfo : EIATTR_CUDA_API_VERSION
	.align		4
        /*0000*/ 	.byte	0x04, 0x37
        /*0002*/ 	.short	(.L_25 - .L_24)
.L_24:
        /*0004*/ 	.word	0x00000082


	//----- nvinfo : EIATTR_KPARAM_INFO
	.align		4
.L_25:
        /*0008*/ 	.byte	0x04, 0x17
        /*000a*/ 	.short	(.L_27 - .L_26)
.L_26:
        /*000c*/ 	.word	0x00000000
        /*0010*/ 	.short	0x0005
        /*0012*/ 	.short	0x0018
        /*0014*/ 	.byte	0x00, 0xf5, 0x21, 0x00


	//----- nvinfo : EIATTR_KPARAM_INFO
	.align		4
.L_27:
        /*0018*/ 	.byte	0x04, 0x17
        /*001a*/ 	.short	(.L_29 - .L_28)
.L_28:
        /*001c*/ 	.word	0x00000000
        /*0020*/ 	.short	0x0004
        /*0022*/ 	.short	0x0010
        /*0024*/ 	.byte	0x00, 0xf5, 0x21, 0x00


	//----- nvinfo : EIATTR_KPARAM_INFO
	.align		4
.L_29:
        /*0028*/ 	.byte	0x04, 0x17
        /*002a*/ 	.short	(.L_31 - .L_30)
.L_30:
        /*002c*/ 	.word	0x00000000
        /*0030*/ 	.short	0x0003
        /*0032*/ 	.short	0x000c
        /*0034*/ 	.byte	0x00, 0xf0, 0x11, 0x00


	//----- nvinfo : EIATTR_KPARAM_INFO
	.align		4
.L_31:
        /*0038*/ 	.byte	0x04, 0x17
        /*003a*/ 	.short	(.L_33 - .L_32)
.L_32:
        /*003c*/ 	.word	0x00000000
        /*0040*/ 	.short	0x0002
        /*0042*/ 	.short	0x0008
        /*0044*/ 	.byte	0x00, 0xf0, 0x11, 0x00


	//----- nvinfo : EIATTR_KPARAM_INFO
	.align		4
.L_33:
        /*0048*/ 	.byte	0x04, 0x17
        /*004a*/ 	.short	(.L_35 - .L_34)
.L_34:
        /*004c*/ 	.word	0x00000000
        /*0050*/ 	.short	0x0001
        /*0052*/ 	.short	0x0004
        /*0054*/ 	.byte	0x00, 0xf0, 0x11, 0x00


	//----- nvinfo : EIATTR_KPARAM_INFO
	.align		4
.L_35:
        /*0058*/ 	.byte	0x04, 0x17
        /*005a*/ 	.short	(.L_37 - .L_36)
.L_36:
        /*005c*/ 	.word	0x00000000
        /*0060*/ 	.short	0x0000
        /*0062*/ 	.short	0x0000
        /*0064*/ 	.byte	0x00, 0xf0, 0x11, 0x00


	//----- nvinfo : EIATTR_SPARSE_MMA_MASK
	.align		4
.L_37:
        /*0068*/ 	.byte	0x03, 0x50
        /*006a*/ 	.short	0x0000


	//----- nvinfo : EIATTR_MAXREG_COUNT
	.align		4
        /*006c*/ 	.byte	0x03, 0x1b
        /*006e*/ 	.short	0x00ff


	//----- nvinfo : EIATTR_MERCURY_ISA_VERSION
	.align		4
        /*0070*/ 	.byte	0x03, 0x5f
        /*0072*/ 	.short	0x0101


	//----- nvinfo : EIATTR_VRC_CTA_INIT_COUNT
	.align		4
        /*0074*/ 	.byte	0x02, 0x4a
	.zero		1
	.zero		1


	//----- nvinfo : EIATTR_EXIT_INSTR_OFFSETS
	.align		4
        /*0078*/ 	.byte	0x04, 0x1c
        /*007a*/ 	.short	(.L_39 - .L_38)


	//   ....[0]....
.L_38:
        /*007c*/ 	.word	0x00000060


	//   ....[1]....
        /*0080*/ 	.word	0x00001740


	//   ....[2]....
        /*0084*/ 	.word	0x00002880


	//   ....[3]....
        /*0088*/ 	.word	0x00003160


	//   ....[4]....
        /*008c*/ 	.word	0x00003640


	//   ....[5]....
        /*0090*/ 	.word	0x000037e0


	//----- nvinfo : EIATTR_CRS_STACK_SIZE
	.align		4
.L_39:
        /*0094*/ 	.byte	0x04, 0x1e
        /*0096*/ 	.short	(.L_41 - .L_40)
.L_40:
        /*0098*/ 	.word	0x00000000


	//----- nvinfo : EIATTR_CBANK_PARAM_SIZE
	.align		4
.L_41:
        /*009c*/ 	.byte	0x03, 0x19
        /*009e*/ 	.short	0x0020


	//----- nvinfo : EIATTR_PARAM_CBANK
	.align		4
        /*00a0*/ 	.byte	0x04, 0x0a
        /*00a2*/ 	.short	(.L_43 - .L_42)
	.align		4
.L_42:
        /*00a4*/ 	.word	index@(.nv.constant0._Z13gpu_normalizeiiiiPfS_)
        /*00a8*/ 	.short	0x0380
        /*00aa*/ 	.short	0x0020


	//----- nvinfo : EIATTR_SW_WAR
	.align		4
.L_43:
        /*00ac*/ 	.byte	0x04, 0x36
        /*00ae*/ 	.short	(.L_45 - .L_44)
.L_44:
        /*00b0*/ 	.word	0x00000008
.L_45:


//--------------------- .nv.info._Z26correlate_kernel_transposeiiiiPfS_ --------------------------
	.section	.nv.info._Z26correlate_kernel_transposeiiiiPfS_,"",@"SHT_CUDA_INFO"
	.sectionflags	@""
	.align	4


	//----- nvinfo : EIATTR_CUDA_API_VERSION
	.align		4
        /*0000*/ 	.byte	0x04, 0x37
        /*0002*/ 	.short	(.L_47 - .L_46)
.L_46:
        /*0004*/ 	.word	0x00000082


	//----- nvinfo : EIATTR_KPARAM_INFO
	.align		4
.L_47:
        /*0008*/ 	.byte	0x04, 0x17
        /*000a*/ 	.short	(.L_49 - .L_48)
.L_48:
        /*000c*/ 	.word	0x00000000
        /*0010*/ 	.short	0x0005
        /*0012*/ 	.short	0x0018
        /*0014*/ 	.byte	0x00, 0xf5, 0x21, 0x00


	//----- nvinfo : EIATTR_KPARAM_INFO
	.align		4
.L_49:
        /*0018*/ 	.byte	0x04, 0x17
        /*001a*/ 	.short	(.L_51 - .L_50)
.L_50:
        /*001c*/ 	.word	0x00000000
        /*0020*/ 	.short	0x0004
        /*0022*/ 	.short	0x0010
        /*0024*/ 	.byte	0x00, 0xf5, 0x21, 0x00


	//----- nvinfo : EIATTR_KPARAM_INFO
	.align		4
.L_51:
        /*0028*/ 	.byte	0x04, 0x17
        /*002a*/ 	.short	(.L_53 - .L_52)
.L_52:
        /*002c*/ 	.word	0x00000000
        /*0030*/ 	.short	0x0003
        /*0032*/ 	.short	0x000c
        /*0034*/ 	.byte	0x00, 0xf0, 0x11, 0x00


	//----- nvinfo : EIATTR_KPARAM_INFO
	.align		4
.L_53:
        /*0038*/ 	.byte	0x04, 0x17
        /*003a*/ 	.short	(.L_55 - .L_54)
.L_54:
        /*003c*/ 	.word	0x00000000
        /*0040*/ 	.short	0x0002
        /*0042*/ 	.short	0x0008
        /*0044*/ 	.byte	0x00, 0xf0, 0x11, 0x00


	//----- nvinfo : EIATTR_KPARAM_INFO
	.align		4
.L_55:
        /*0048*/ 	.byte	0x04, 0x17
        /*004a*/ 	.short	(.L_57 - .L_56)
.L_56:
        /*004c*/ 	.word	0x00000000
        /*0050*/ 	.short	0x0001
        /*0052*/ 	.short	0x0004
        /*0054*/ 	.byte	0x00, 0xf0, 0x11, 0x00


	//----- nvinfo : EIATTR_KPARAM_INFO
	.align		4
.L_57:
        /*0058*/ 	.byte	0x04, 0x17
        /*005a*/ 	.short	(.L_59 - .L_58)
.L_58:
        /*005c*/ 	.word	0x00000000
        /*0060*/ 	.short	0x0000
        /*0062*/ 	.short	0x0000
        /*0064*/ 	.byte	0x00, 0xf0, 0x11, 0x00


	//----- nvinfo : EIATTR_SPARSE_MMA_MASK
	.align		4
.L_59:
        /*0068*/ 	.byte	0x03, 0x50
        /*006a*/ 	.short	0x0000


	//----- nvinfo : EIATTR_MAXREG_COUNT
	.align		4
        /*006c*/ 	.byte	0x03, 0x1b
        /*006e*/ 	.short	0x00ff


	//----- nvinfo : EIATTR_MERCURY_ISA_VERSION
	.align		4
        /*0070*/ 	.byte	0x03, 0x5f
        /*0072*/ 	.short	0x0101


	//----- nvinfo : EIATTR_VRC_CTA_INIT_COUNT
	.align		4
        /*0074*/ 	.byte	0x02, 0x4a
	.zero		1
	.zero		1


	//----- nvinfo : EIATTR_EXIT_INSTR_OFFSETS
	.align		4
        /*0078*/ 	.byte	0x04, 0x1c
        /*007a*/ 	.short	(.L_61 - .L_60)


	//   ....[0]....
.L_60:
        /*007c*/ 	.word	0x00000030


	//   ....[1]....
        /*0080*/ 	.word	0x00000690


	//   ....[2]....
        /*0084*/ 	.word	0x000009e0


	//   ....[3]....
        /*0088*/ 	.word	0x00000c30


	//   ....[4]....
        /*008c*/ 	.word	0x00000d20


	//----- nvinfo : EIATTR_CRS_STACK_SIZE
	.align		4
.L_61:
        /*0090*/ 	.byte	0x04, 0x1e
        /*0092*/ 	.short	(.L_63 - .L_62)
.L_62:
        /*0094*/ 	.word	0x00000000


	//----- nvinfo : EIATTR_CBANK_PARAM_SIZE
	.align		4
.L_63:
        /*0098*/ 	.byte	0x03, 0x19
        /*009a*/ 	.short	0x0020


	//----- nvinfo : EIATTR_PARAM_CBANK
	.align		4
        /*009c*/ 	.byte	0x04, 0x0a
        /*009e*/ 	.short	(.L_65 - .L_64)
	.align		4
.L_64:
        /*00a0*/ 	.word	index@(.nv.constant0._Z26correlate_kernel_transposeiiiiPfS_)
        /*00a4*/ 	.short	0x0380
        /*00a6*/ 	.short	0x0020


	//----- nvinfo : EIATTR_SW_WAR
	.align		4
.L_65:
        /*00a8*/ 	.byte	0x04, 0x36
        /*00aa*/ 	.short	(.L_67 - .L_66)
.L_66:
        /*00ac*/ 	.word	0x00000008
.L_67:


//--------------------- .nv.info._Z16correlate_kerneliiiiPfS_ --------------------------
	.section	.nv.info._Z16correlate_kerneliiiiPfS_,"",@"SHT_CUDA_INFO"
	.sectionflags	@""
	.align	4


	//----- nvinfo : EIATTR_CUDA_API_VERSION
	.align		4
        /*0000*/ 	.byte	0x04, 0x37
        /*0002*/ 	.short	(.L_69 - .L_68)
.L_68:
        /*0004*/ 	.word	0x00000082


	//----- nvinfo : EIATTR_KPARAM_INFO
	.align		4
.L_69:
        /*0008*/ 	.byte	0x04, 0x17
        /*000a*/ 	.short	(.L_71 - .L_70)
.L_70:
        /*000c*/ 	.word	0x00000000
        /*0010*/ 	.short	0x0005
        /*0012*/ 	.short	0x0018
        /*0014*/ 	.byte	0x00, 0xf5, 0x21, 0x00


	//----- nvinfo : EIATTR_KPARAM_INFO
	.align		4
.L_71:
        /*0018*/ 	.byte	0x04, 0x17
        /*001a*/ 	.short	(.L_73 - .L_72)
.L_72:
        /*001c*/ 	.word	0x00000000
        /*0020*/ 	.short	0x0004
        /*0022*/ 	.short	0x0010
        /*0024*/ 	.byte	0x00, 0xf5, 0x21, 0x00


	//----- nvinfo : EIATTR_KPARAM_INFO
	.align		4
.L_73:
        /*0028*/ 	.byte	0x04, 0x17
        /*002a*/ 	.short	(.L_75 - .L_74)
.L_74:
        /*002c*/ 	.word	0x00000000
        /*0030*/ 	.short	0x0003
        /*0032*/ 	.short	0x000c
        /*0034*/ 	.byte	0x00, 0xf0, 0x11, 0x00


	//----- nvinfo : EIATTR_KPARAM_INFO
	.align		4
.L_75:
        /*0038*/ 	.byte	0x04, 0x17
        /*003a*/ 	.short	(.L_77 - .L_76)
.L_76:
        /*003c*/ 	.word	0x00000000
        /*0040*/ 	.short	0x0002
        /*0042*/ 	.short	0x0008
        /*0044*/ 	.byte	0x00, 0xf0, 0x11, 0x00


	//----- nvinfo : EIATTR_KPARAM_INFO
	.align		4
.L_77:
        /*0048*/ 	.byte	0x04, 0x17
        /*004a*/ 	.short	(.L_79 - .L_78)
.L_78:
        /*004c*/ 	.word	0x00000000
        /*0050*/ 	.short	0x0001
        /*0052*/ 	.short	0x0004
        /*0054*/ 	.byte	0x00, 0xf0, 0x11, 0x00


	//----- nvinfo : EIATTR_KPARAM_INFO
	.align		4
.L_79:
        /*0058*/ 	.byte	0x04, 0x17
        /*005a*/ 	.short	(.L_81 - .L_80)
.L_80:
        /*005c*/ 	.word	0x00000000
        /*0060*/ 	.short	0x0000
        /*0062*/ 	.short	0x0000
        /*0064*/ 	.byte	0x00, 0xf0, 0x11, 0x00


	//----- nvinfo : EIATTR_SPARSE_MMA_MASK
	.align		4
.L_81:
        /*0068*/ 	.byte	0x03, 0x50
        /*006a*/ 	.short	0x0000


	//----- nvinfo : EIATTR_MAXREG_COUNT
	.align		4
        /*006c*/ 	.byte	0x03, 0x1b
        /*006e*/ 	.short	0x00ff


	//----- nvinfo : EIATTR_MERCURY_ISA_VERSION
	.align		4
        /*0070*/ 	.byte	0x03, 0x5f
        /*0072*/ 	.short	0x0101


	//----- nvinfo : EIATTR_VRC_CTA_INIT_COUNT
	.align		4
        /*0074*/ 	.byte	0x02, 0x4a
	.zero		1
	.zero		1


	//----- nvinfo : EIATTR_EXIT_INSTR_OFFSETS
	.align		4
        /*0078*/ 	.byte	0x04, 0x1c
        /*007a*/ 	.short	(.L_83 - .L_82)


	//   ....[0]....
.L_82:
        /*007c*/ 	.word	0x000005f0


	//   ....[1]....
        /*0080*/ 	.word	0x000022a0


	//   ....[2]....
        /*0084*/ 	.word	0x000022c0


	//----- nvinfo : EIATTR_CBANK_PARAM_SIZE
	.align		4
.L_83:
        /*0088*/ 	.byte	0x03, 0x19
        /*008a*/ 	.short	0x0020


	//----- nvinfo : EIATTR_PARAM_CBANK
	.align		4
        /*008c*/ 	.byte	0x04, 0x0a
        /*008e*/ 	.short	(.L_85 - .L_84)
	.align		4
.L_84:
        /*0090*/ 	.word	index@(.nv.constant0._Z16correlate_kerneliiiiPfS_)
        /*0094*/ 	.short	0x0380
        /*0096*/ 	.short	0x0020


	//----- nvinfo : EIATTR_SW_WAR
	.align		4
.L_85:
        /*0098*/ 	.byte	0x04, 0x36
        /*009a*/ 	.short	(.L_87 - .L_86)
.L_86:
        /*009c*/ 	.word	0x00000008
.L_87:


//--------------------- .nv.callgraph             --------------------------
	.section	.nv.callgraph,"",@"SHT_CUDA_CALLGRAPH"
	.align	4
	.sectionentsize	8
	.align		4
        /*0000*/ 	.word	0x00000000
	.align		4
        /*0004*/ 	.word	0xffffffff
	.align		4
        /*0008*/ 	.word	0x00000000
	.align		4
        /*000c*/ 	.word	0xfffffffe
	.align		4
        /*0010*/ 	.word	0x00000000
	.align		4
        /*0014*/ 	.word	0xfffffffd
	.align		4
        /*0018*/ 	.word	0x00000000
	.align		4
        /*001c*/ 	.word	0xfffffffc


//--------------------- .text._Z13gpu_normalizeiiiiPfS_ --------------------------
	.section	.text._Z13gpu_normalizeiiiiPfS_,"ax",@progbits
	.align	128
        .global         _Z13gpu_normalizeiiiiPfS_
        .type           _Z13gpu_normalizeiiiiPfS_,@function
        .size           _Z13gpu_normalizeiiiiPfS_,(.L_x_127 - _Z13gpu_normalizeiiiiPfS_)
        .other          _Z13gpu_normalizeiiiiPfS_,@"STO_CUDA_ENTRY STV_DEFAULT"
_Z13gpu_normalizeiiiiPfS_:
.text._Z13gpu_normalizeiiiiPfS_:
[----:B------:R-:W-:Y:S01]  /*0000*/  LDC R1, c[0x0][0x37c] ;  /* 0x0000df00ff017b82 */ /* 0x000fe20000000800 */
[----:B------:R-:W0:Y:S01]  /*0010*/  S2R R3, SR_TID.Y ;  /* 0x0000000000037919 */ /* 0x000e220000002200 */
[----:B------:R-:W1:Y:S01]  /*0020*/  LDCU UR4, c[0x0][0x384] ;  /* 0x00007080ff0477ac */ /* 0x000e620008000800 */
[----:B------:R-:W0:Y:S02]  /*0030*/  S2R R0, SR_CTAID.Y ;  /* 0x0000000000007919 */ /* 0x000e240000002600 */
[----:B0-----:R-:W-:-:S04]  /*0040*/  LEA R3, R0, R3, 0x6 ;  /* 0x0000000300037211 */ /* 0x001fc800078e30ff */
[----:B-1----:R-:W-:-:S13]  /*0050*/  ISETP.GE.AND P0, PT, R3, UR4, PT ;  /* 0x0000000403007c0c */ /* 0x002fda000bf06270 */
[----:B------:R-:W-:Y:S05]  /*0060*/  @P0 EXIT ;  /* 0x000000000000094d */ /* 0x000fea0003800000 */
[----:B------:R-:W0:Y:S01]  /*0070*/  LDCU UR7, c[0x0][0x380] ;  /* 0x00007000ff0777ac */ /* 0x000e220008000800 */
[----:B------:R-:W-:Y:S01]  /*0080*/  IMAD.MOV.U32 R0, RZ, RZ, RZ ;  /* 0x000000ffff007224 */ /* 0x000fe200078e00ff */
[----:B------:R-:W1:Y:S01]  /*0090*/  LDCU.64 UR8, c[0x0][0x358] ;  /* 0x00006b00ff0877ac */ /* 0x000e620008000a00 */
[----:B0-----:R-:W-:-:S09]  /*00a0*/  UISETP.GE.AND UP0, UPT, UR7, 0x1, UPT ;  /* 0x000000010700788c */ /* 0x001fd2000bf06270 */
[----:B-1----:R-:W-:Y:S05]  /*00b0*/  BRA.U !UP0, `(.L_x_0) ;  /* 0x0000000508d47547 */ /* 0x002fea000b800000 */
[----:B------:R-:W-:Y:S01]  /*00c0*/  UISETP.GE.U32.AND UP2, UPT, UR7, 0x10, UPT ;  /* 0x000000100700788c */ /* 0x000fe2000bf46070 */
[----:B------:R-:W-:Y:S01]  /*00d0*/  HFMA2 R0, -RZ, RZ, 0, 0 ;  /* 0x00000000ff007431 */ /* 0x000fe200000001ff */
[----:B------:R-:W-:Y:S02]  /*00e0*/  ULOP3.LUT UR5, UR7, 0xf, URZ, 0xc0, !UPT ;  /* 0x0000000f07057892 */ /* 0x000fe4000f8ec0ff */
[----:B------:R-:W-:Y:S01]  /*00f0*/  IMAD R2, R3, UR7, RZ ;  /* 0x0000000703027c24 */ /* 0x000fe2000f8e02ff */
[----:B------:R-:W-:Y:S01]  /*0100*/  UMOV UR4, URZ ;  /* 0x000000ff00047c82 */ /* 0x000fe20008000000 */
[----:B------:R-:W-:-:S03]  /*0110*/  UISETP.NE.AND UP1, UPT, UR5, URZ, UPT ;  /* 0x000000ff0500728c */ /* 0x000fc6000bf25270 */
[----:B------:R-:W-:Y:S08]  /*0120*/  BRA.U !UP2, `(.L_x_1) ;  /* 0x000000010ab07547 */ /* 0x000ff0000b800000 */
[----:B------:R-:W0:Y:S01]  /*0130*/  LDC.64 R4, c[0x0][0x398] ;  /* 0x0000e600ff047b82 */ /* 0x000e220000000a00 */
[----:B------:R-:W-:Y:S01]  /*0140*/  ULOP3.LUT UR4, UR7, 0x7ffffff0, URZ, 0xc0, !UPT ;  /* 0x7ffffff007047892 */ /* 0x000fe2000f8ec0ff */
[----:B------:R-:W-:-:S03]  /*0150*/  IMAD.MOV.U32 R0, RZ, RZ, RZ ;  /* 0x000000ffff007224 */ /* 0x000fc600078e00ff */
[----:B------:R-:W-:Y:S01]  /*0160*/  UIADD3 UR6, UPT, UPT, -UR4, URZ, URZ ;  /* 0x000000ff04067290 */ /* 0x000fe2000fffe1ff */
[----:B0-----:R-:W-:-:S03]  /*0170*/  IMAD.WIDE.U32 R4, R2, 0x4, R4 ;  /* 0x0000000402047825 */ /* 0x001fc600078e0004 */
[----:B------:R-:W-:-:S04]  /*0180*/  IADD3 R4, P0, PT, R4, 0x20, RZ ;  /* 0x0000002004047810 */ /* 0x000fc80007f1e0ff */
[----:B------:R-:W-:-:S09]  /*0190*/  IADD3.X R5, PT, PT, RZ, R5, RZ, P0, !PT ;  /* 0x00000005ff057210 */ /* 0x000fd200007fe4ff */
.L_x_2:
[----:B------:R-:W2:Y:S04]  /*01a0*/  LDG.E R13, desc[UR8][R4.64+-0x20] ;  /* 0xffffe008040d7981 */ /* 0x000ea8000c1e1900 */
[----:B------:R-:W3:Y:S04]  /*01b0*/  LDG.E R14, desc[UR8][R4.64+-0x1c] ;  /* 0xffffe408040e7981 */ /* 0x000ee8000c1e1900 */
[----:B------:R-:W4:Y:S04]  /*01c0*/  LDG.E R16, desc[UR8][R4.64+-0x18] ;  /* 0xffffe80804107981 */ /* 0x000f28000c1e1900 */
[----:B------:R-:W5:Y:S04]  /*01d0*/  LDG.E R18, desc[UR8][R4.64+-0x14] ;  /* 0xffffec0804127981 */ /* 0x000f68000c1e1900 */
        /* <DEDUP_REMOVED lines=11> */
[----:B------:R0:W5:Y:S01]  /*0290*/  LDG.E R6, desc[UR8][R4.64+0x1c] ;  /* 0x00001c0804067981 */ /* 0x000162000c1e1900 */
[----:B------:R-:W-:-:S04]  /*02a0*/  UIADD3 UR6, UPT, UPT, UR6, 0x10, URZ ;  /* 0x0000001006067890 */ /* 0x000fc8000fffe0ff */
[----:B------:R-:W-:Y:S01]  /*02b0*/  UISETP.NE.AND UP2, UPT, UR6, URZ, UPT ;  /* 0x000000ff0600728c */ /* 0x000fe2000bf45270 */
[----:B0-----:R-:W-:-:S05]  /*02c0*/  IADD3 R4, P0, PT, R4, 0x40, RZ ;  /* 0x0000004004047810 */ /* 0x001fca0007f1e0ff */
[----:B------:R-:W-:Y:S02]  /*02d0*/  IMAD.X R5, RZ, RZ, R5, P0 ;  /* 0x000000ffff057224 */ /* 0x000fe400000e0605 */
[----:B--2---:R-:W-:-:S04]  /*02e0*/  FADD R13, R13, R0 ;  /* 0x000000000d0d7221 */ /* 0x004fc80000000000 */
[----:B---3--:R-:W-:-:S04]  /*02f0*/  FADD R13, R13, R14 ;  /* 0x0000000e0d0d7221 */ /* 0x008fc80000000000 */
[----:B----4-:R-:W-:-:S04]  /*0300*/  FADD R13, R13, R16 ;  /* 0x000000100d0d7221 */ /* 0x010fc80000000000 */
[----:B-----5:R-:W-:-:S04]  /*0310*/  FADD R13, R13, R18 ;  /* 0x000000120d0d7221 */ /* 0x020fc80000000000 */
[----:B------:R-:W-:-:S04]  /*0320*/  FADD R13, R13, R20 ;  /* 0x000000140d0d7221 */ /* 0x000fc80000000000 */
        /* <DEDUP_REMOVED lines=10> */
[----:B------:R-:W-:Y:S01]  /*03d0*/  FADD R0, R7, R6 ;  /* 0x0000000607007221 */ /* 0x000fe20000000000 */
[----:B------:R-:W-:Y:S06]  /*03e0*/  BRA.U UP2, `(.L_x_2) ;  /* 0xfffffffd026c7547 */ /* 0x000fec000b83ffff */
.L_x_1:
[----:B------:R-:W-:Y:S05]  /*03f0*/  BRA.U !UP1, `(.L_x_0) ;  /* 0x0000000509047547 */ /* 0x000fea000b800000 */
[----:B------:R-:W-:Y:S02]  /*0400*/  UISETP.GE.U32.AND UP1, UPT, UR5, 0x8, UPT ;  /* 0x000000080500788c */ /* 0x000fe4000bf26070 */
[----:B------:R-:W-:-:S04]  /*0410*/  ULOP3.LUT UR6, UR7, 0x7, URZ, 0xc0, !UPT ;  /* 0x0000000707067892 */ /* 0x000fc8000f8ec0ff */
[----:B------:R-:W-:-:S03]  /*0420*/  UISETP.NE.AND UP2, UPT, UR6, URZ, UPT ;  /* 0x000000ff0600728c */ /* 0x000fc6000bf45270 */
[----:B------:R-:W-:Y:S08]  /*0430*/  BRA.U !UP1, `(.L_x_3) ;  /* 0x0000000109647547 */ /* 0x000ff0000b800000 */
[----:B------:R-:W0:Y:S01]  /*0440*/  LDC.64 R6, c[0x0][0x398] ;  /* 0x0000e600ff067b82 */ /* 0x000e220000000a00 */
[----:B------:R-:W1:Y:S01]  /*0450*/  LDCU.64 UR10, c[0x0][0x398] ;  /* 0x00007300ff0a77ac */ /* 0x000e620008000a00 */
[C---:B------:R-:W-:Y:S02]  /*0460*/  IADD3 R8, P0, PT, R2.reuse, UR4, RZ ;  /* 0x0000000402087c10 */ /* 0x040fe4000ff1e0ff */
[----:B------:R-:W-:-:S03]  /*0470*/  IADD3 R5, PT, PT, R2, UR4, RZ ;  /* 0x0000000402057c10 */ /* 0x000fc6000fffe0ff */
[----:B------:R-:W-:Y:S01]  /*0480*/  IMAD.X R9, RZ, RZ, RZ, P0 ;  /* 0x000000ffff097224 */ /* 0x000fe200000e06ff */
[----:B-1----:R-:W-:Y:S01]  /*0490*/  LEA R4, P0, R8, UR10, 0x2 ;  /* 0x0000000a08047c11 */ /* 0x002fe2000f8010ff */
[----:B0-----:R-:W-:-:S03]  /*04a0*/  IMAD.WIDE.U32 R6, R5, 0x4, R6 ;  /* 0x0000000405067825 */ /* 0x001fc600078e0006 */
[----:B------:R-:W-:-:S03]  /*04b0*/  LEA.HI.X R5, R8, UR11, R9, 0x2, P0 ;  /* 0x0000000b08057c11 */ /* 0x000fc600080f1409 */
[----:B------:R-:W2:Y:S04]  /*04c0*/  LDG.E R7, desc[UR8][R6.64] ;  /* 0x0000000806077981 */ /* 0x000ea8000c1e1900 */
[----:B------:R-:W3:Y:S04]  /*04d0*/  LDG.E R9, desc[UR8][R4.64+0x4] ;  /* 0x0000040804097981 */ /* 0x000ee8000c1e1900 */
[----:B------:R-:W4:Y:S04]  /*04e0*/  LDG.E R11, desc[UR8][R4.64+0x8] ;  /* 0x00000808040b7981 */ /* 0x000f28000c1e1900 */
[----:B------:R-:W5:Y:S04]  /*04f0*/  LDG.E R13, desc[UR8][R4.64+0xc] ;  /* 0x00000c08040d7981 */ /* 0x000f68000c1e1900 */
[----:B------:R-:W5:Y:S04]  /*0500*/  LDG.E R15, desc[UR8][R4.64+0x10] ;  /* 0x00001008040f7981 */ /* 0x000f68000c1e1900 */
[----:B------:R-:W5:Y:S04]  /*0510*/  LDG.E R17, desc[UR8][R4.64+0x14] ;  /* 0x0000140804117981 */ /* 0x000f68000c1e1900 */
[----:B------:R-:W5:Y:S04]  /*0520*/  LDG.E R19, desc[UR8][R4.64+0x18] ;  /* 0x0000180804137981 */ /* 0x000f68000c1e1900 */
[----:B------:R-:W5:Y:S01]  /*0530*/  LDG.E R21, desc[UR8][R4.64+0x1c] ;  /* 0x00001c0804157981 */ /* 0x000f62000c1e1900 */
[----:B------:R-:W-:Y:S01]  /*0540*/  UIADD3 UR4, UPT, UPT, UR4, 0x8, URZ ;  /* 0x0000000804047890 */ /* 0x000fe2000fffe0ff */
[----:B--2---:R-:W-:-:S04]  /*0550*/  FADD R0, R0, R7 ;  /* 0x0000000700007221 */ /* 0x004fc80000000000 */
[----:B---3--:R-:W-:-:S04]  /*0560*/  FADD R0, R0, R9 ;  /* 0x0000000900007221 */ /* 0x008fc80000000000 */
[----:B----4-:R-:W-:-:S04]  /*0570*/  FADD R0, R0, R11 ;  /* 0x0000000b00007221 */ /* 0x010fc80000000000 */
[----:B-----5:R-:W-:-:S04]  /*0580*/  FADD R0, R0, R13 ;  /* 0x0000000d00007221 */ /* 0x020fc80000000000 */
[----:B------:R-:W-:-:S04]  /*0590*/  FADD R0, R0, R15 ;  /* 0x0000000f00007221 */ /* 0x000fc80000000000 */
[----:B------:R-:W-:-:S04]  /*05a0*/  FADD R0, R0, R17 ;  /* 0x0000001100007221 */ /* 0x000fc80000000000 */
[----:B------:R-:W-:-:S04]  /*05b0*/  FADD R0, R0, R19 ;  /* 0x0000001300007221 */ /* 0x000fc80000000000 */
[----:B------:R-:W-:-:S07]  /*05c0*/  FADD R0, R0, R21 ;  /* 0x0000001500007221 */ /* 0x000fce0000000000 */
.L_x_3:
        /* <DEDUP_REMOVED lines=16> */
[----:B------:R-:W5:Y:S01]  /*06d0*/  LDG.E R13, desc[UR8][R6.64+0xc] ;  /* 0x00000c08060d7981 */ /* 0x000f62000c1e1900 */
[----:B------:R-:W-:Y:S01]  /*06e0*/  UIADD3 UR4, UPT, UPT, UR4, 0x4, URZ ;  /* 0x0000000404047890 */ /* 0x000fe2000fffe0ff */
[----:B--2---:R-:W-:-:S04]  /*06f0*/  FADD R0, R0, R5 ;  /* 0x0000000500007221 */ /* 0x004fc80000000000 */
[----:B---3--:R-:W-:-:S04]  /*0700*/  FADD R0, R0, R9 ;  /* 0x0000000900007221 */ /* 0x008fc80000000000 */
[----:B----4-:R-:W-:-:S04]  /*0710*/  FADD R0, R0, R11 ;  /* 0x0000000b00007221 */ /* 0x010fc80000000000 */
[----:B-----5:R-:W-:-:S07]  /*0720*/  FADD R0, R0, R13 ;  /* 0x0000000d00007221 */ /* 0x020fce0000000000 */
.L_x_4:
[----:B------:R-:W-:Y:S05]  /*0730*/  BRA.U !UP2, `(.L_x_0) ;  /* 0x000000010a347547 */ /* 0x000fea000b800000 */
[----:B------:R-:W0:Y:S01]  /*0740*/  LDC.64 R4, c[0x0][0x398] ;  /* 0x0000e600ff047b82 */ /* 0x000e220000000a00 */
[----:B------:R-:W-:Y:S01]  /*0750*/  IADD3 R7, PT, PT, R2, UR4, RZ ;  /* 0x0000000402077c10 */ /* 0x000fe2000fffe0ff */
[----:B------:R-:W-:-:S04]  /*0760*/  UIADD3 UR5, UPT, UPT, -UR5, URZ, URZ ;  /* 0x000000ff05057290 */ /* 0x000fc8000fffe1ff */
[----:B0-----:R-:W-:-:S04]  /*0770*/  IMAD.WIDE.U32 R4, R7, 0x4, R4 ;  /* 0x0000000407047825 */ /* 0x001fc800078e0004 */
[----:B------:R-:W-:-:S07]  /*0780*/  IMAD.MOV.U32 R7, RZ, RZ, R5 ;  /* 0x000000ffff077224 */ /* 0x000fce00078e0005 */
.L_x_5:
[----:B------:R-:W-:-:S06]  /*0790*/  MOV R5, R7 ;  /* 0x0000000700057202 */ /* 0x000fcc0000000f00 */
[----:B------:R0:W2:Y:S01]  /*07a0*/  LDG.E R5, desc[UR8][R4.64] ;  /* 0x0000000804057981 */ /* 0x0000a2000c1e1900 */
[----:B------:R-:W-:-:S04]  /*07b0*/  UIADD3 UR5, UPT, UPT, UR5, 0x1, URZ ;  /* 0x0000000105057890 */ /* 0x000fc8000fffe0ff */
[----:B------:R-:W-:Y:S01]  /*07c0*/  UISETP.NE.AND UP1, UPT, UR5, URZ, UPT ;  /* 0x000000ff0500728c */ /* 0x000fe2000bf25270 */
[----:B0-----:R-:W-:-:S05]  /*07d0*/  IADD3 R4, P0, PT, R4, 0x4, RZ ;  /* 0x0000000404047810 */ /* 0x001fca0007f1e0ff */
[----:B------:R-:W-:Y:S02]  /*07e0*/  IMAD.X R7, RZ, RZ, R7, P0 ;  /* 0x000000ffff077224 */ /* 0x000fe400000e0607 */
[----:B--2---:R-:W-:Y:S01]  /*07f0*/  FADD R0, R5, R0 ;  /* 0x0000000005007221 */ /* 0x004fe20000000000 */
[----:B------:R-:W-:Y:S06]  /*0800*/  BRA.U UP1, `(.L_x_5) ;  /* 0xfffffffd01e07547 */ /* 0x000fec000b83ffff */
.L_x_0:
[----:B------:R-:W-:Y:S01]  /*0810*/  I2FP.F32.S32 R5, UR7 ;  /* 0x0000000700057c45 */ /* 0x000fe20008201400 */
[----:B------:R-:W-:Y:S03]  /*0820*/  BSSY.RECONVERGENT B2, `(.L_x_6) ;  /* 0x000000c000027945 */ /* 0x000fe60003800200 */
[----:B------:R-:W0:Y:S08]  /*0830*/  MUFU.RCP R2, R5 ;  /* 0x0000000500027308 */ /* 0x000e300000001000 */
[----:B------:R-:W1:Y:S01]  /*0840*/  FCHK P0, R0, R5 ;  /* 0x0000000500007302 */ /* 0x000e620000000000 */
[----:B0-----:R-:W-:-:S04]  /*0850*/  FFMA R7, -R5, R2, 1 ;  /* 0x3f80000005077423 */ /* 0x001fc80000000102 */
[----:B------:R-:W-:-:S04]  /*0860*/  FFMA R2, R2, R7, R2 ;  /* 0x0000000702027223 */ /* 0x000fc80000000002 */
[----:B------:R-:W-:-:S04]  /*0870*/  FFMA R7, R2, R0, RZ ;  /* 0x0000000002077223 */ /* 0x000fc800000000ff */
[----:B------:R-:W-:-:S04]  /*0880*/  FFMA R4, -R5, R7, R0 ;  /* 0x0000000705047223 */ /* 0x000fc80000000100 */
[----:B------:R-:W-:Y:S01]  /*0890*/  FFMA R2, R2, R4, R7 ;  /* 0x0000000402027223 */ /* 0x000fe20000000007 */
[----:B-1----:R-:W-:Y:S06]  /*08a0*/  @!P0 BRA `(.L_x_7) ;  /* 0x00000000000c8947 */ /* 0x002fec0003800000 */
[----:B------:R-:W-:-:S07]  /*08b0*/  MOV R8, 0x8d0 ;  /* 0x000008d000087802 */ /* 0x000fce0000000f00 */
[----:B------:R-:W-:Y:S05]  /*08c0*/  CALL.REL.NOINC `($__internal_1_$__cuda_sm3x_div_rn_noftz_f32_slowpath) ;  /* 0x0000003000207944 */ /* 0x000fea0003c00000 */
[----:B------:R-:W-:-:S07]  /*08d0*/  MOV R2, R11 ;  /* 0x0000000b00027202 */ /* 0x000fce0000000f00 */
.L_x_7:
[----:B------:R-:W-:Y:S05]  /*08e0*/  BSYNC.RECONVERGENT B2 ;  /* 0x0000000000027941 */ /* 0x000fea0003800200 */
.L_x_6:
[----:B------:R-:W-:Y:S01]  /*08f0*/  IMAD.MOV.U32 R5, RZ, RZ, RZ ;  /* 0x000000ffff057224 */ /* 0x000fe200078e00ff */
[----:B------:R-:W-:Y:S06]  /*0900*/  BRA.U !UP0, `(.L_x_8) ;  /* 0x0000000d084c7547 */ /* 0x000fec000b800000 */
[----:B------:R-:W0:Y:S01]  /*0910*/  LDCU UR5, c[0x0][0x380] ;  /* 0x00007000ff0577ac */ /* 0x000e220008000800 */
[----:B------:R-:W-:Y:S01]  /*0920*/  HFMA2 R5, -RZ, RZ, 0, 0 ;  /* 0x00000000ff057431 */ /* 0x000fe200000001ff */
[----:B------:R-:W-:Y:S01]  /*0930*/  UMOV UR4, URZ ;  /* 0x000000ff00047c82 */ /* 0x000fe20008000000 */
[----:B0-----:R-:W-:Y:S02]  /*0940*/  UISETP.GE.U32.AND UP0, UPT, UR5, 0x4, UPT ;  /* 0x000000040500788c */ /* 0x001fe4000bf06070 */
[----:B------:R-:W-:Y:S01]  /*0950*/  IMAD R0, R3, UR5, RZ ;  /* 0x0000000503007c24 */ /* 0x000fe2000f8e02ff */
[----:B------:R-:W-:-:S06]  /*0960*/  ULOP3.LUT UR6, UR5, 0x3, URZ, 0xc0, !UPT ;  /* 0x0000000305067892 */ /* 0x000fcc000f8ec0ff */
[----:B------:R-:W-:Y:S06]  /*0970*/  BRA.U !UP0, `(.L_x_9) ;  /* 0x0000000908507547 */ /* 0x000fec000b800000 */
[----:B------:R-:W0:Y:S01]  /*0980*/  LDCU.128 UR12, c[0x0][0x390] ;  /* 0x00007200ff0c77ac */ /* 0x000e220008000c00 */
[----:B------:R-:W-:Y:S01]  /*0990*/  MOV R5, 0x0 ;  /* 0x0000000000057802 */ /* 0x000fe20000000f00 */
[----:B------:R-:W-:Y:S01]  /*09a0*/  IMAD.MOV.U32 R4, RZ, RZ, 0x8 ;  /* 0x00000008ff047424 */ /* 0x000fe200078e00ff */
[----:B------:R-:W-:-:S03]  /*09b0*/  ULOP3.LUT UR4, UR5, 0x7ffffffc, URZ, 0xc0, !UPT ;  /* 0x7ffffffc05047892 */ /* 0x000fc6000f8ec0ff */
[----:B------:R-:W-:Y:S01]  /*09c0*/  IMAD.WIDE.U32 R4, R0, 0x4, R4 ;  /* 0x0000000400047825 */ /* 0x000fe200078e0004 */
[----:B------:R-:W-:Y:S02]  /*09d0*/  UIADD3 UR5, UPT, UPT, -UR4, URZ, URZ ;  /* 0x000000ff04057290 */ /* 0x000fe4000fffe1ff */
[C---:B0-----:R-:W-:Y:S02]  /*09e0*/  IADD3 R6, P0, PT, R4.reuse, UR12, RZ ;  /* 0x0000000c04067c10 */ /* 0x041fe4000ff1e0ff */
[----:B------:R-:W-:Y:S02]  /*09f0*/  IADD3 R8, P1, PT, R4, UR14, RZ ;  /* 0x0000000e04087c10 */ /* 0x000fe4000ff3e0ff */
[C---:B------:R-:W-:Y:S02]  /*0a00*/  IADD3.X R7, PT, PT, R5.reuse, UR13, RZ, P0, !PT ;  /* 0x0000000d05077c10 */ /* 0x040fe400087fe4ff */
[----:B------:R-:W-:Y:S01]  /*0a10*/  IADD3.X R9, PT, PT, R5, UR15, RZ, P1, !PT ;  /* 0x0000000f05097c10 */ /* 0x000fe20008ffe4ff */
[----:B------:R-:W-:-:S08]  /*0a20*/  IMAD.MOV.U32 R5, RZ, RZ, RZ ;  /* 0x000000ffff057224 */ /* 0x000fd000078e00ff */
.L_x_25:
[----:B------:R-:W2:Y:S01]  /*0a30*/  LDG.E R27, desc[UR8][R8.64+-0x8] ;  /* 0xfffff808081b7981 */ /* 0x000ea2000c1e1900 */
[----:B------:R-:W-:Y:S01]  /*0a40*/  BSSY.RECONVERGENT B0, `(.L_x_10) ;  /* 0x0000008000007945 */ /* 0x000fe20003800200 */
[----:B------:R-:W-:Y:S01]  /*0a50*/  MOV R4, 0xac0 ;  /* 0x00000ac000047802 */ /* 0x000fe20000000f00 */
[----:B--2---:R-:W-:-:S04]  /*0a60*/  FADD R27, R27, -R2 ;  /* 0x800000021b1b7221 */ /* 0x004fc80000000000 */
[----:B0-----:R-:W0:Y:S01]  /*0a70*/  F2F.F64.F32 R30, R27 ;  /* 0x0000001b001e7310 */ /* 0x001e220000201800 */
[----:B-1----:R1:W-:Y:S01]  /*0a80*/  STG.E desc[UR8][R6.64+-0x8], R27 ;  /* 0xfffff81b06007986 */ /* 0x0023e2000c101908 */
[----:B0-----:R-:W-:-:S10]  /*0a90*/  DADD R10, -RZ, |R30| ;  /* 0x00000000ff0a7229 */ /* 0x001fd4000000051e */
[----:B-1----:R-:W-:-:S07]  /*0aa0*/  MOV R26, R11 ;  /* 0x0000000b001a7202 */ /* 0x002fce0000000f00 */
[----:B------:R-:W-:Y:S05]  /*0ab0*/  CALL.REL.NOINC `($_Z13gpu_normalizeiiiiPfS_$__internal_accurate_pow) ;  /* 0x0000003400447944 */ /* 0x000fea0003c00000 */
[----:B------:R-:W-:Y:S05]  /*0ac0*/  BSYNC.RECONVERGENT B0 ;  /* 0x0000000000007941 */ /* 0x000fea0003800200 */
.L_x_10:
[----:B------:R-:W2:Y:S01]  /*0ad0*/  LDG.E R17, desc[UR8][R8.64+-0x4] ;  /* 0xfffffc0808117981 */ /* 0x000ea2000c1e1900 */
[----:B------:R-:W-:Y:S01]  /*0ae0*/  DADD R14, R30, 2 ;  /* 0x400000001e0e7429 */ /* 0x000fe20000000000 */
[----:B------:R2:W0:Y:S01]  /*0af0*/  F2F.F64.F32 R12, R5 ;  /* 0x00000005000c7310 */ /* 0x0004220000201800 */
[C---:B------:R-:W-:Y:S01]  /*0b00*/  FSETP.NEU.AND P1, PT, R27.reuse, RZ, PT ;  /* 0x000000ff1b00720b */ /* 0x040fe20003f2d000 */
[----:B------:R-:W-:Y:S01]  /*0b10*/  BSSY.RECONVERGENT B0, `(.L_x_11) ;  /* 0x000000f000007945 */ /* 0x000fe20003800200 */
[----:B------:R-:W-:-:S06]  /*0b20*/  FSETP.NEU.AND P0, PT, R27, 1, PT ;  /* 0x3f8000001b00780b */ /* 0x000fcc0003f0d000 */
[----:B------:R-:W-:Y:S02]  /*0b30*/  LOP3.LUT R14, R15, 0x7ff00000, RZ, 0xc0, !PT ;  /* 0x7ff000000f0e7812 */ /* 0x000fe400078ec0ff */
[----:B------:R-:W-:Y:S02]  /*0b40*/  FSEL R15, R10, RZ, P1 ;  /* 0x000000ff0a0f7208 */ /* 0x000fe40000800000 */
[----:B------:R-:W-:Y:S02]  /*0b50*/  ISETP.NE.AND P2, PT, R14, 0x7ff00000, PT ;  /* 0x7ff000000e00780c */ /* 0x000fe40003f45270 */
[----:B------:R-:W-:Y:S01]  /*0b60*/  FSEL R14, R11, RZ, P1 ;  /* 0x000000ff0b0e7208 */ /* 0x000fe20000800000 */
[----:B--2---:R-:W-:-:S04]  /*0b70*/  FADD R5, R17, -R2 ;  /* 0x8000000211057221 */ /* 0x004fc80000000000 */
[----:B------:R1:W2:Y:S06]  /*0b80*/  F2F.F64.F32 R28, R5 ;  /* 0x00000005001c7310 */ /* 0x0002ac0000201800 */
[----:B0-----:R-:W-:Y:S05]  /*0b90*/  @P2 BRA `(.L_x_12) ;  /* 0x0000000000182947 */ /* 0x001fea0003800000 */
[----:B------:R-:W-:-:S13]  /*0ba0*/  FSETP.NAN.AND P1, PT, R27, R27, PT ;  /* 0x0000001b1b00720b */ /* 0x000fda0003f28000 */
[----:B------:R-:W-:Y:S01]  /*0bb0*/  @P1 DADD R14, R30, 2 ;  /* 0x400000001e0e1429 */ /* 0x000fe20000000000 */
[----:B------:R-:W-:Y:S10]  /*0bc0*/  @P1 BRA `(.L_x_12) ;  /* 0x00000000000c1947 */ /* 0x000ff40003800000 */
[----:B------:R-:W-:-:S14]  /*0bd0*/  DSETP.NEU.AND P1, PT, |R30|, +INF , PT ;  /* 0x7ff000001e00742a */ /* 0x000fdc0003f2d200 */
[----:B------:R-:W-:Y:S01]  /*0be0*/  @!P1 IMAD.MOV.U32 R14, RZ, RZ, 0x0 ;  /* 0x00000000ff0e9424 */ /* 0x000fe200078e00ff */
[----:B------:R-:W-:-:S07]  /*0bf0*/  @!P1 MOV R15, 0x7ff00000 ;  /* 0x7ff00000000f9802 */ /* 0x000fce0000000f00 */
.L_x_12:
[----:B------:R-:W-:Y:S05]  /*0c00*/  BSYNC.RECONVERGENT B0 ;  /* 0x0000000000007941 */ /* 0x000fea0003800200 */
.L_x_11:
[----:B------:R-:W-:Y:S01]  /*0c10*/  FSEL R10, R14, RZ, P0 ;  /* 0x000000ff0e0a7208 */ /* 0x000fe20000000000 */
[----:B------:R0:W-:Y:S01]  /*0c20*/  STG.E desc[UR8][R6.64+-0x4], R5 ;  /* 0xfffffc0506007986 */ /* 0x0001e2000c101908 */
[----:B------:R-:W-:Y:S01]  /*0c30*/  FSEL R11, R15, 1.875, P0 ;  /* 0x3ff000000f0b7808 */ /* 0x000fe20000000000 */
[----:B------:R-:W-:Y:S01]  /*0c40*/  BSSY.RECONVERGENT B0, `(.L_x_13) ;  /* 0x0000007000007945 */ /* 0x000fe20003800200 */
[----:B------:R-:W-:-:S04]  /*0c50*/  MOV R4, 0xcb0 ;  /* 0x00000cb000047802 */ /* 0x000fc80000000f00 */
[----:B------:R-:W-:Y:S02]  /*0c60*/  DADD R12, R12, R10 ;  /* 0x000000000c0c7229 */ /* 0x000fe4000000000a */
[----:B--2---:R-:W-:-:S04]  /*0c70*/  DADD R10, -RZ, |R28| ;  /* 0x00000000ff0a7229 */ /* 0x004fc8000000051c */
[----:B------:R0:W2:Y:S06]  /*0c80*/  F2F.F32.F64 R27, R12 ;  /* 0x0000000c001b7310 */ /* 0x0000ac0000301000 */
[----:B------:R-:W-:-:S07]  /*0c90*/  IMAD.MOV.U32 R26, RZ, RZ, R11 ;  /* 0x000000ffff1a7224 */ /* 0x000fce00078e000b */
[----:B012---:R-:W-:Y:S05]  /*0ca0*/  CALL.REL.NOINC `($_Z13gpu_normalizeiiiiPfS_$__internal_accurate_pow) ;  /* 0x0000003000c87944 */ /* 0x007fea0003c00000 */
[----:B------:R-:W-:Y:S05]  /*0cb0*/  BSYNC.RECONVERGENT B0 ;  /* 0x0000000000007941 */ /* 0x000fea0003800200 */
.L_x_13:
[----:B------:R-:W-:Y:S01]  /*0cc0*/  DADD R12, R28, 2 ;  /* 0x400000001c0c7429 */ /* 0x000fe20000000000 */
[----:B------:R-:W-:Y:S01]  /*0cd0*/  FSETP.NEU.AND P0, PT, R5, RZ, PT ;  /* 0x000000ff0500720b */ /* 0x000fe20003f0d000 */
[----:B------:R-:W-:Y:S08]  /*0ce0*/  BSSY.RECONVERGENT B0, `(.L_x_14) ;  /* 0x000000e000007945 */ /* 0x000ff00003800200 */
[----:B------:R-:W-:-:S02]  /*0cf0*/  LOP3.LUT R12, R13, 0x7ff00000, RZ, 0xc0, !PT ;  /* 0x7ff000000d0c7812 */ /* 0x000fc400078ec0ff */
[----:B------:R-:W-:Y:S02]  /*0d00*/  FSEL R13, R10, RZ, P0 ;  /* 0x000000ff0a0d7208 */ /* 0x000fe40000000000 */
[----:B------:R-:W-:Y:S02]  /*0d10*/  ISETP.NE.AND P1, PT, R12, 0x7ff00000, PT ;  /* 0x7ff000000c00780c */ /* 0x000fe40003f25270 */
[----:B------:R-:W-:-:S11]  /*0d20*/  FSEL R12, R11, RZ, P0 ;  /* 0x000000ff0b0c7208 */ /* 0x000fd60000000000 */
[----:B------:R-:W-:Y:S05]  /*0d30*/  @P1 BRA `(.L_x_15) ;  /* 0x0000000000201947 */ /* 0x000fea0003800000 */
[----:B------:R-:W-:-:S13]  /*0d40*/  FSETP.NAN.AND P0, PT, R5, R5, PT ;  /* 0x000000050500720b */ /* 0x000fda0003f08000 */
[----:B------:R-:W-:Y:S05]  /*0d50*/  @P0 BRA `(.L_x_16) ;  /* 0x0000000000140947 */ /* 0x000fea0003800000 */
[----:B------:R-:W-:-:S14]  /*0d60*/  DSETP.NEU.AND P0, PT, |R28|, +INF , PT ;  /* 0x7ff000001c00742a */ /* 0x000fdc0003f0d200 */
[----:B------:R-:W-:Y:S05]  /*0d70*/  @P0 BRA `(.L_x_15) ;  /* 0x0000000000100947 */ /* 0x000fea0003800000 */
[----:B------:R-:W-:Y:S01]  /*0d80*/  MOV R12, 0x0 ;  /* 0x00000000000c7802 */ /* 0x000fe20000000f00 */
[----:B------:R-:W-:Y:S01]  /*0d90*/  IMAD.MOV.U32 R13, RZ, RZ, 0x7ff00000 ;  /* 0x7ff00000ff0d7424 */ /* 0x000fe200078e00ff */
[----:B------:R-:W-:Y:S06]  /*0da0*/  BRA `(.L_x_15) ;  /* 0x0000000000047947 */ /* 0x000fec0003800000 */
.L_x_16:
[----:B------:R-:W-:-:S11]  /*0db0*/  DADD R12, R28, 2 ;  /* 0x400000001c0c7429 */ /* 0x000fd60000000000 */
.L_x_15:
[----:B------:R-:W-:Y:S05]  /*0dc0*/  BSYNC.RECONVERGENT B0 ;  /* 0x0000000000007941 */ /* 0x000fea0003800200 */
.L_x_14:
[----:B------:R-:W2:Y:S01]  /*0dd0*/  LDG.E R15, desc[UR8][R8.64] ;  /* 0x00000008080f7981 */ /* 0x000ea2000c1e1900 */
[----:B------:R-:W0:Y:S01]  /*0de0*/  F2F.F64.F32 R10, R27 ;  /* 0x0000001b000a7310 */ /* 0x000e220000201800 */
[----:B------:R-:W-:Y:S01]  /*0df0*/  FSETP.NEU.AND P0, PT, R5, 1, PT ;  /* 0x3f8000000500780b */ /* 0x000fe20003f0d000 */
[----:B------:R-:W-:Y:S01]  /*0e00*/  BSSY.RECONVERGENT B0, `(.L_x_17) ;  /* 0x000000c000007945 */ /* 0x000fe20003800200 */
[----:B------:R-:W-:Y:S02]  /*0e10*/  MOV R4, 0xec0 ;  /* 0x00000ec000047802 */ /* 0x000fe40000000f00 */
[----:B------:R-:W-:Y:S02]  /*0e20*/  FSEL R12, R12, RZ, P0 ;  /* 0x000000ff0c0c7208 */ /* 0x000fe40000000000 */
[----:B------:R-:W-:-:S06]  /*0e30*/  FSEL R13, R13, 1.875, P0 ;  /* 0x3ff000000d0d7808 */ /* 0x000fcc0000000000 */
[----:B0-----:R-:W-:-:S06]  /*0e40*/  DADD R12, R10, R12 ;  /* 0x000000000a0c7229 */ /* 0x001fcc000000000c */
[----:B------:R-:W-:Y:S01]  /*0e50*/  F2F.F32.F64 R5, R12 ;  /* 0x0000000c00057310 */ /* 0x000fe20000301000 */
[----:B--2---:R-:W-:-:S07]  /*0e60*/  FADD R27, R15, -R2 ;  /* 0x800000020f1b7221 */ /* 0x004fce0000000000 */
[----:B------:R-:W0:Y:S01]  /*0e70*/  F2F.F64.F32 R28, R27 ;  /* 0x0000001b001c7310 */ /* 0x000e220000201800 */
[----:B------:R1:W-:Y:S01]  /*0e80*/  STG.E desc[UR8][R6.64], R27 ;  /* 0x0000001b06007986 */ /* 0x0003e2000c101908 */
[----:B0-----:R-:W-:-:S10]  /*0e90*/  DADD R10, -RZ, |R28| ;  /* 0x00000000ff0a7229 */ /* 0x001fd4000000051c */
[----:B-1----:R-:W-:-:S07]  /*0ea0*/  MOV R26, R11 ;  /* 0x0000000b001a7202 */ /* 0x002fce0000000f00 */
[----:B------:R-:W-:Y:S05]  /*0eb0*/  CALL.REL.NOINC `($_Z13gpu_normalizeiiiiPfS_$__internal_accurate_pow) ;  /* 0x0000003000447944 */ /* 0x000fea0003c00000 */
[----:B------:R-:W-:Y:S05]  /*0ec0*/  BSYNC.RECONVERGENT B0 ;  /* 0x0000000000007941 */ /* 0x000fea0003800200 */
.L_x_17:
        /* <DEDUP_REMOVED lines=12> */
[----:B------:R-:W-:Y:S01]  /*0f90*/  IMAD.MOV.U32 R12, RZ, RZ, 0x0 ;  /* 0x00000000ff0c7424 */ /* 0x000fe200078e00ff */
[----:B------:R-:W-:Y:S01]  /*0fa0*/  MOV R13, 0x7ff00000 ;  /* 0x7ff00000000d7802 */ /* 0x000fe20000000f00 */
[----:B------:R-:W-:Y:S06]  /*0fb0*/  BRA `(.L_x_19) ;  /* 0x0000000000047947 */ /* 0x000fec0003800000 */
.L_x_20:
[----:B------:R-:W-:-:S11]  /*0fc0*/  DADD R12, R28, 2 ;  /* 0x400000001c0c7429 */ /* 0x000fd60000000000 */
.L_x_19:
[----:B------:R-:W-:Y:S05]  /*0fd0*/  BSYNC.RECONVERGENT B0 ;  /* 0x0000000000007941 */ /* 0x000fea0003800200 */
.L_x_18:
        /* <DEDUP_REMOVED lines=13> */
[----:B-1----:R-:W-:-:S07]  /*10b0*/  IMAD.MOV.U32 R26, RZ, RZ, R11 ;  /* 0x000000ffff1a7224 */ /* 0x002fce00078e000b */
[----:B------:R-:W-:Y:S05]  /*10c0*/  CALL.REL.NOINC `($_Z13gpu_normalizeiiiiPfS_$__internal_accurate_pow) ;  /* 0x0000002c00c07944 */ /* 0x000fea0003c00000 */
[----:B------:R-:W-:Y:S05]  /*10d0*/  BSYNC.RECONVERGENT B0 ;  /* 0x0000000000007941 */ /* 0x000fea0003800200 */
.L_x_21:
        /* <DEDUP_REMOVED lines=15> */
.L_x_24:
[----:B------:R-:W-:-:S11]  /*11d0*/  DADD R12, R28, 2 ;  /* 0x400000001c0c7429 */ /* 0x000fd60000000000 */
.L_x_23:
[----:B------:R-:W-:Y:S05]  /*11e0*/  BSYNC.RECONVERGENT B0 ;  /* 0x0000000000007941 */ /* 0x000fea0003800200 */
.L_x_22:
[----:B------:R-:W0:Y:S01]  /*11f0*/  F2F.F64.F32 R10, R27 ;  /* 0x0000001b000a7310 */ /* 0x000e220000201800 */
[----:B------:R-:W-:Y:S01]  /*1200*/  FSETP.NEU.AND P0, PT, R5, 1, PT ;  /* 0x3f8000000500780b */ /* 0x000fe20003f0d000 */
[----:B------:R-:W-:Y:S01]  /*1210*/  UIADD3 UR5, UPT, UPT, UR5, 0x4, URZ ;  /* 0x0000000405057890 */ /* 0x000fe2000fffe0ff */
[----:B------:R-:W-:Y:S02]  /*1220*/  IADD3 R8, P1, PT, R8, 0x10, RZ ;  /* 0x0000001008087810 */ /* 0x000fe40007f3e0ff */
[----:B------:R-:W-:Y:S01]  /*1230*/  FSEL R4, R12, RZ, P0 ;  /* 0x000000ff0c047208 */ /* 0x000fe20000000000 */
[----:B------:R-:W-:Y:S01]  /*1240*/  UISETP.NE.AND UP0, UPT, UR5, URZ, UPT ;  /* 0x000000ff0500728c */ /* 0x000fe2000bf05270 */
[----:B------:R-:W-:Y:S01]  /*1250*/  FSEL R5, R13, 1.875, P0 ;  /* 0x3ff000000d057808 */ /* 0x000fe20000000000 */
[----:B------:R-:W-:Y:S01]  /*1260*/  IMAD.X R9, RZ, RZ, R9, P1 ;  /* 0x000000ffff097224 */ /* 0x000fe200008e0609 */
[----:B------:R-:W-:-:S04]  /*1270*/  IADD3 R6, P0, PT, R6, 0x10, RZ ;  /* 0x0000001006067810 */ /* 0x000fc80007f1e0ff */
[----:B------:R-:W-:Y:S01]  /*1280*/  IADD3.X R7, PT, PT, RZ, R7, RZ, P0, !PT ;  /* 0x00000007ff077210 */ /* 0x000fe200007fe4ff */
[----:B0-----:R-:W-:-:S06]  /*1290*/  DADD R10, R10, R4 ;  /* 0x000000000a0a7229 */ /* 0x001fcc0000000004 */
[----:B------:R0:W1:Y:S01]  /*12a0*/  F2F.F32.F64 R5, R10 ;  /* 0x0000000a00057310 */ /* 0x0000620000301000 */
[----:B------:R-:W-:Y:S05]  /*12b0*/  BRA.U UP0, `(.L_x_25) ;  /* 0xfffffff500dc7547 */ /* 0x000fea000b83ffff */
.L_x_9:
[----:B------:R-:W-:-:S09]  /*12c0*/  UISETP.NE.AND UP0, UPT, UR6, URZ, UPT ;  /* 0x000000ff0600728c */ /* 0x000fd2000bf05270 */
[----:B------:R-:W-:Y:S05]  /*12d0*/  BRA.U !UP0, `(.L_x_8) ;  /* 0x0000000108d87547 */ /* 0x000fea000b800000 */
[----:B------:R-:W2:Y:S01]  /*12e0*/  LDC.64 R6, c[0x0][0x390] ;  /* 0x0000e400ff067b82 */ /* 0x000ea20000000a00 */
[----:B0-----:R-:W-:Y:S01]  /*12f0*/  IADD3 R11, PT, PT, R0, UR4, RZ ;  /* 0x00000004000b7c10 */ /* 0x001fe2000fffe0ff */
[----:B------:R-:W-:-:S06]  /*1300*/  UIADD3 UR4, UPT, UPT, -UR6, URZ, URZ ;  /* 0x000000ff06047290 */ /* 0x000fcc000fffe1ff */
[----:B------:R-:W0:Y:S01]  /*1310*/  LDC.64 R8, c[0x0][0x398] ;  /* 0x0000e600ff087b82 */ /* 0x000e220000000a00 */
[----:B--2---:R-:W-:-:S04]  /*1320*/  IMAD.WIDE.U32 R6, R11, 0x4, R6 ;  /* 0x000000040b067825 */ /* 0x004fc800078e0006 */
[----:B------:R-:W-:Y:S01]  /*1330*/  IMAD.MOV.U32 R0, RZ, RZ, R6 ;  /* 0x000000ffff007224 */ /* 0x000fe200078e0006 */
[----:B------:R-:W-:Y:S01]  /*1340*/  MOV R6, R7 ;  /* 0x0000000700067202 */ /* 0x000fe20000000f00 */
[----:B0-----:R-:W-:-:S03]  /*1350*/  IMAD.WIDE.U32 R8, R11, 0x4, R8 ;  /* 0x000000040b087825 */ /* 0x001fc600078e0008 */
[----:B------:R-:W-:Y:S01]  /*1360*/  MOV R7, R8 ;  /* 0x0000000800077202 */ /* 0x000fe20000000f00 */
[----:B------:R-:W-:-:S07]  /*1370*/  IMAD.MOV.U32 R8, RZ, RZ, R9 ;  /* 0x000000ffff087224 */ /* 0x000fce00078e0009 */
.L_x_30:
[----:B------:R-:W-:Y:S02]  /*1380*/  MOV R12, R7 ;  /* 0x00000007000c7202 */ /* 0x000fe40000000f00 */
[----:B------:R-:W-:-:S05]  /*1390*/  MOV R13, R8 ;  /* 0x00000008000d7202 */ /* 0x000fca0000000f00 */
[----:B--2---:R0:W2:Y:S01]  /*13a0*/  LDG.E R9, desc[UR8][R12.64] ;  /* 0x000000080c097981 */ /* 0x0040a2000c1e1900 */
[----:B------:R-:W-:Y:S01]  /*13b0*/  BSSY.RECONVERGENT B0, `(.L_x_26) ;  /* 0x000000a000007945 */ /* 0x000fe20003800200 */
[----:B------:R-:W-:Y:S01]  /*13c0*/  MOV R4, 0x1450 ;  /* 0x0000145000047802 */ /* 0x000fe20000000f00 */
[----:B0-----:R-:W-:Y:S01]  /*13d0*/  IMAD.MOV.U32 R12, RZ, RZ, R0 ;  /* 0x000000ffff0c7224 */ /* 0x001fe200078e0000 */
[----:B------:R-:W-:Y:S01]  /*13e0*/  MOV R13, R6 ;  /* 0x00000006000d7202 */ /* 0x000fe20000000f00 */
[----:B--2---:R-:W-:-:S04]  /*13f0*/  FADD R9, R9, -R2 ;  /* 0x8000000209097221 */ /* 0x004fc80000000000 */
[----:B------:R-:W0:Y:S01]  /*1400*/  F2F.F64.F32 R28, R9 ;  /* 0x00000009001c7310 */ /* 0x000e220000201800 */
[----:B------:R2:W-:Y:S01]  /*1410*/  STG.E desc[UR8][R12.64], R9 ;  /* 0x000000090c007986 */ /* 0x0005e2000c101908 */
[----:B0-----:R-:W-:-:S10]  /*1420*/  DADD R10, -RZ, |R28| ;  /* 0x00000000ff0a7229 */ /* 0x001fd4000000051c */
[----:B--23--:R-:W-:-:S07]  /*1430*/  MOV R26, R11 ;  /* 0x0000000b001a7202 */ /* 0x00cfce0000000f00 */
[----:B-1----:R-:W-:Y:S05]  /*1440*/  CALL.REL.NOINC `($_Z13gpu_normalizeiiiiPfS_$__internal_accurate_pow) ;  /* 0x0000002800e07944 */ /* 0x002fea0003c00000 */
[----:B------:R-:W-:Y:S05]  /*1450*/  BSYNC.RECONVERGENT B0 ;  /* 0x0000000000007941 */ /* 0x000fea0003800200 */
.L_x_26:
        /* <DEDUP_REMOVED lines=15> */
.L_x_29:
[----:B------:R-:W-:-:S11]  /*1550*/  DADD R12, R28, 2 ;  /* 0x400000001c0c7429 */ /* 0x000fd60000000000 */
.L_x_28:
[----:B------:R-:W-:Y:S05]  /*1560*/  BSYNC.RECONVERGENT B0 ;  /* 0x0000000000007941 */ /* 0x000fea0003800200 */
.L_x_27:
        /* <DEDUP_REMOVED lines=11> */
[----:B------:R2:W3:Y:S01]  /*1620*/  F2F.F32.F64 R5, R10 ;  /* 0x0000000a00057310 */ /* 0x0004e20000301000 */
[----:B------:R-:W-:Y:S05]  /*1630*/  BRA.U UP0, `(.L_x_30) ;  /* 0xfffffffd00507547 */ /* 0x000fea000b83ffff */
.L_x_8:
[----:B------:R-:W4:Y:S01]  /*1640*/  LDC R4, c[0x0][0x380] ;  /* 0x0000e000ff047b82 */ /* 0x000f220000000800 */
[----:B-1-3--:R-:W-:Y:S01]  /*1650*/  IADD3 R0, PT, PT, R5, -0xd000000, RZ ;  /* 0xf300000005007810 */ /* 0x00afe20007ffe0ff */
[----:B------:R1:W3:Y:S01]  /*1660*/  MUFU.RSQ R2, R5 ;  /* 0x0000000500027308 */ /* 0x0002e20000001400 */
[----:B------:R-:W-:Y:S02]  /*1670*/  BSSY.RECONVERGENT B0, `(.L_x_31) ;  /* 0x000000c000007945 */ /* 0x000fe40003800200 */
[----:B------:R-:W-:Y:S02]  /*1680*/  ISETP.GT.U32.AND P1, PT, R0, 0x727fffff, PT ;  /* 0x727fffff0000780c */ /* 0x000fe40003f24070 */
[----:B----4-:R-:W-:-:S11]  /*1690*/  ISETP.GE.AND P0, PT, R4, 0x1, PT ;  /* 0x000000010400780c */ /* 0x010fd60003f06270 */
[----:B-1-3--:R-:W-:Y:S05]  /*16a0*/  @!P1 BRA `(.L_x_32) ;  /* 0x0000000000109947 */ /* 0x00afea0003800000 */
[----:B------:R-:W-:-:S07]  /*16b0*/  MOV R6, 0x16d0 ;  /* 0x000016d000067802 */ /* 0x000fce0000000f00 */
[----:B0-2---:R-:W-:Y:S05]  /*16c0*/  CALL.REL.NOINC `($__internal_0_$__cuda_sm20_sqrt_rn_f32_slowpath) ;  /* 0x0000002000487944 */ /* 0x005fea0003c00000 */
[----:B------:R-:W-:Y:S01]  /*16d0*/  MOV R5, R0 ;  /* 0x0000000000057202 */ /* 0x000fe20000000f00 */
[----:B------:R-:W-:Y:S06]  /*16e0*/  BRA `(.L_x_33) ;  /* 0x0000000000107947 */ /* 0x000fec0003800000 */
.L_x_32:
[C---:B------:R-:W-:Y:S01]  /*16f0*/  FMUL.FTZ R0, R2.reuse, R5 ;  /* 0x0000000502007220 */ /* 0x040fe20000410000 */
[----:B------:R-:W-:-:S03]  /*1700*/  FMUL.FTZ R2, R2, 0.5 ;  /* 0x3f00000002027820 */ /* 0x000fc60000410000 */
[----:B------:R-:W-:-:S04]  /*1710*/  FFMA R5, -R0, R0, R5 ;  /* 0x0000000000057223 */ /* 0x000fc80000000105 */
[----:B------:R-:W-:-:S07]  /*1720*/  FFMA R5, R5, R2, R0 ;  /* 0x0000000205057223 */ /* 0x000fce0000000000 */
.L_x_33:
[----:B------:R-:W-:Y:S05]  /*1730*/  BSYNC.RECONVERGENT B0 ;  /* 0x0000000000007941 */ /* 0x000fea0003800200 */
.L_x_31:
[----:B------:R-:W-:Y:S05]  /*1740*/  @!P0 EXIT ;  /* 0x000000000000894d */ /* 0x000fea0003800000 */
[----:B------:R-:W1:Y:S01]  /*1750*/  LDCU UR5, c[0x0][0x380] ;  /* 0x00007000ff0577ac */ /* 0x000e620008000800 */
[----:B------:R-:W-:Y:S01]  /*1760*/  UMOV UR4, URZ ;  /* 0x000000ff00047c82 */ /* 0x000fe20008000000 */
[----:B-1----:R-:W-:Y:S02]  /*1770*/  UISETP.GE.U32.AND UP0, UPT, UR5, 0x10, UPT ;  /* 0x000000100500788c */ /* 0x002fe4000bf06070 */
[----:B------:R-:W-:Y:S01]  /*1780*/  IMAD R4, R3, UR5, RZ ;  /* 0x0000000503047c24 */ /* 0x000fe2000f8e02ff */
[----:B------:R-:W-:-:S06]  /*1790*/  ULOP3.LUT UR6, UR5, 0xf, URZ, 0xc0, !UPT ;  /* 0x0000000f05067892 */ /* 0x000fcc000f8ec0ff */
[----:B------:R-:W-:Y:S06]  /*17a0*/  BRA.U !UP0, `(.L_x_34) ;  /* 0x0000001108307547 */ /* 0x000fec000b800000 */
[----:B------:R-:W1:Y:S01]  /*17b0*/  LDC.64 R2, c[0x0][0x390] ;  /* 0x0000e400ff027b82 */ /* 0x000e620000000a00 */
[----:B------:R-:W-:-:S04]  /*17c0*/  ULOP3.LUT UR4, UR5, 0x7ffffff0, URZ, 0xc0, !UPT ;  /* 0x7ffffff005047892 */ /* 0x000fc8000f8ec0ff */
[----:B------:R-:W-:Y:S01]  /*17d0*/  UIADD3 UR5, UPT, UPT, -UR4, URZ, URZ ;  /* 0x000000ff04057290 */ /* 0x000fe2000fffe1ff */
[----:B-1----:R-:W-:-:S03]  /*17e0*/  IMAD.WIDE.U32 R2, R4, 0x4, R2 ;  /* 0x0000000404027825 */ /* 0x002fc600078e0002 */
[----:B------:R-:W-:-:S05]  /*17f0*/  IADD3 R0, P0, PT, R2, 0x20, RZ ;  /* 0x0000002002007810 */ /* 0x000fca0007f1e0ff */
[----:B------:R-:W-:-:S08]  /*1800*/  IMAD.X R7, RZ, RZ, R3, P0 ;  /* 0x000000ffff077224 */ /* 0x000fd000000e0603 */
.L_x_67:
[----:B-1----:R-:W-:Y:S02]  /*1810*/  MOV R2, R0 ;  /* 0x0000000000027202 */ /* 0x002fe40000000f00 */
[----:B------:R-:W-:-:S05]  /*1820*/  MOV R3, R7 ;  /* 0x0000000700037202 */ /* 0x000fca0000000f00 */
[----:B------:R-:W3:Y:S01]  /*1830*/  LDG.E R0, desc[UR8][R2.64+-0x20] ;  /* 0xffffe00802007981 */ /* 0x000ee2000c1e1900 */
[----:B------:R-:W1:Y:S01]  /*1840*/  MUFU.RCP R6, R5 ;  /* 0x0000000500067308 */ /* 0x000e620000001000 */
[----:B------:R-:W-:Y:S01]  /*1850*/  UIADD3 UR5, UPT, UPT, UR5, 0x10, URZ ;  /* 0x0000001005057890 */ /* 0x000fe2000fffe0ff */
[----:B------:R-:W-:Y:S03]  /*1860*/  BSSY.RECONVERGENT B2, `(.L_x_35) ;  /* 0x000000c000027945 */ /* 0x000fe60003800200 */
[----:B------:R-:W-:Y:S01]  /*1870*/  UISETP.NE.AND UP0, UPT, UR5, URZ, UPT ;  /* 0x000000ff0500728c */ /* 0x000fe2000bf05270 */
[----:B-1----:R-:W-:-:S04]  /*1880*/  FFMA R7, R6, -R5, 1 ;  /* 0x3f80000006077423 */ /* 0x002fc80000000805 */
[----:B------:R-:W-:Y:S01]  /*1890*/  FFMA R7, R6, R7, R6 ;  /* 0x0000000706077223 */ /* 0x000fe20000000006 */
[----:B---3--:R-:W1:Y:S03]  /*18a0*/  FCHK P0, R0, R5 ;  /* 0x0000000500007302 */ /* 0x008e660000000000 */
[----:B------:R-:W-:-:S04]  /*18b0*/  FFMA R6, R0, R7, RZ ;  /* 0x0000000700067223 */ /* 0x000fc800000000ff */
[----:B------:R-:W-:-:S04]  /*18c0*/  FFMA R8, R6, -R5, R0 ;  /* 0x8000000506087223 */ /* 0x000fc80000000000 */
[----:B------:R-:W-:Y:S01]  /*18d0*/  FFMA R7, R7, R8, R6 ;  /* 0x0000000807077223 */ /* 0x000fe20000000006 */
[----:B-1----:R-:W-:Y:S06]  /*18e0*/  @!P0 BRA `(.L_x_36) ;  /* 0x00000000000c8947 */ /* 0x002fec0003800000 */
[----:B------:R-:W-:-:S07]  /*18f0*/  MOV R8, 0x1910 ;  /* 0x0000191000087802 */ /* 0x000fce0000000f00 */
[----:B0-2---:R-:W-:Y:S05]  /*1900*/  CALL.REL.NOINC `($__internal_1_$__cuda_sm3x_div_rn_noftz_f32_slowpath) ;  /* 0x0000002000107944 */ /* 0x005fea0003c00000 */
[----:B------:R-:W-:-:S07]  /*1910*/  IMAD.MOV.U32 R7, RZ, RZ, R11 ;  /* 0x000000ffff077224 */ /* 0x000fce00078e000b */
.L_x_36:
[----:B------:R-:W-:Y:S05]  /*1920*/  BSYNC.RECONVERGENT B2 ;  /* 0x0000000000027941 */ /* 0x000fea0003800200 */
.L_x_35:
[----:B0-2---:R-:W2:Y:S01]  /*1930*/  LDG.E R11, desc[UR8][R2.64+-0x1c] ;  /* 0xffffe408020b7981 */ /* 0x005ea2000c1e1900 */
[----:B------:R-:W0:Y:S01]  /*1940*/  MUFU.RCP R0, R5 ;  /* 0x0000000500007308 */ /* 0x000e220000001000 */
[----:B------:R-:W-:Y:S02]  /*1950*/  BSSY.RECONVERGENT B2, `(.L_x_37) ;  /* 0x000000d000027945 */ /* 0x000fe40003800200 */
[----:B------:R1:W-:Y:S01]  /*1960*/  STG.E desc[UR8][R2.64+-0x20], R7 ;  /* 0xffffe00702007986 */ /* 0x0003e2000c101908 */
[----:B0-----:R-:W-:-:S04]  /*1970*/  FFMA R9, R0, -R5, 1 ;  /* 0x3f80000000097423 */ /* 0x001fc80000000805 */
[----:B------:R-:W-:Y:S01]  /*1980*/  FFMA R0, R0, R9, R0 ;  /* 0x0000000900007223 */ /* 0x000fe20000000000 */
[----:B--2---:R-:W0:Y:S03]  /*1990*/  FCHK P0, R11, R5 ;  /* 0x000000050b007302 */ /* 0x004e260000000000 */
[----:B------:R-:W-:-:S04]  /*19a0*/  FFMA R6, R0, R11, RZ ;  /* 0x0000000b00067223 */ /* 0x000fc800000000ff */
[----:B------:R-:W-:-:S04]  /*19b0*/  FFMA R9, R6, -R5, R11 ;  /* 0x8000000506097223 */ /* 0x000fc8000000000b */
[----:B------:R-:W-:Y:S01]  /*19c0*/  FFMA R9, R0, R9, R6 ;  /* 0x0000000900097223 */ /* 0x000fe20000000006 */
[----:B01----:R-:W-:Y:S06]  /*19d0*/  @!P0 BRA `(.L_x_38) ;  /* 0x0000000000108947 */ /* 0x003fec0003800000 */
[----:B------:R-:W-:Y:S02]  /*19e0*/  MOV R0, R11 ;  /* 0x0000000b00007202 */ /* 0x000fe40000000f00 */
[----:B------:R-:W-:-:S07]  /*19f0*/  MOV R8, 0x1a10 ;  /* 0x00001a1000087802 */ /* 0x000fce0000000f00 */
[----:B------:R-:W-:Y:S05]  /*1a00*/  CALL.REL.NOINC `($__internal_1_$__cuda_sm3x_div_rn_noftz_f32_slowpath) ;  /* 0x0000001c00d07944 */ /* 0x000fea0003c00000 */
[----:B------:R-:W-:-:S07]  /*1a10*/  MOV R9, R11 ;  /* 0x0000000b00097202 */ /* 0x000fce0000000f00 */
.L_x_38:
[----:B------:R-:W-:Y:S05]  /*1a20*/  BSYNC.RECONVERGENT B2 ;  /* 0x0000000000027941 */ /* 0x000fea0003800200 */
.L_x_37:
[----:B------:R-:W2:Y:S01]  /*1a30*/  LDG.E R11, desc[UR8][R2.64+-0x18] ;  /* 0xffffe808020b7981 */ /* 0x000ea2000c1e1900 */
        /* <DEDUP_REMOVED lines=10> */
[----:B------:R-:W-:Y:S01]  /*1ae0*/  IMAD.MOV.U32 R0, RZ, RZ, R11 ;  /* 0x000000ffff007224 */ /* 0x000fe200078e000b */
[----:B------:R-:W-:-:S07]  /*1af0*/  MOV R8, 0x1b10 ;  /* 0x00001b1000087802 */ /* 0x000fce0000000f00 */
[----:B------:R-:W-:Y:S05]  /*1b00*/  CALL.REL.NOINC `($__internal_1_$__cuda_sm3x_div_rn_noftz_f32_slowpath) ;  /* 0x0000001c00907944 */ /* 0x000fea0003c00000 */
[----:B------:R-:W-:-:S07]  /*1b10*/  MOV R7, R11 ;  /* 0x0000000b00077202 */ /* 0x000fce0000000f00 */
.L_x_40:
[----:B------:R-:W-:Y:S05]  /*1b20*/  BSYNC.RECONVERGENT B2 ;  /* 0x0000000000027941 */ /* 0x000fea0003800200 */
.L_x_39:
        /* <DEDUP_REMOVED lines=14> */
[----:B------:R-:W-:-:S07]  /*1c10*/  IMAD.MOV.U32 R9, RZ, RZ, R11 ;  /* 0x000000ffff097224 */ /* 0x000fce00078e000b */
.L_x_42:
[----:B------:R-:W-:Y:S05]  /*1c20*/  BSYNC.RECONVERGENT B2 ;  /* 0x0000000000027941 */ /* 0x000fea0003800200 */
.L_x_41:
        /* <DEDUP_REMOVED lines=15> */
.L_x_44:
[----:B------:R-:W-:Y:S05]  /*1d20*/  BSYNC.RECONVERGENT B2 ;  /* 0x0000000000027941 */ /* 0x000fea0003800200 */
.L_x_43:
        /* <DEDUP_REMOVED lines=15> */
.L_x_46:
[----:B------:R-:W-:Y:S05]  /*1e20*/  BSYNC.RECONVERGENT B2 ;  /* 0x0000000000027941 */ /* 0x000fea0003800200 */
.L_x_45:
        /* <DEDUP_REMOVED lines=15> */
.L_x_48:
[----:B------:R-:W-:Y:S05]  /*1f20*/  BSYNC.RECONVERGENT B2 ;  /* 0x0000000000027941 */ /* 0x000fea0003800200 */
.L_x_47:
        /* <DEDUP_REMOVED lines=15> */
.L_x_50:
[----:B------:R-:W-:Y:S05]  /*2020*/  BSYNC.RECONVERGENT B2 ;  /* 0x0000000000027941 */ /* 0x000fea0003800200 */
.L_x_49:
        /* <DEDUP_REMOVED lines=15> */
.L_x_52:
[----:B------:R-:W-:Y:S05]  /*2120*/  BSYNC.RECONVERGENT B2 ;  /* 0x0000000000027941 */ /* 0x000fea0003800200 */
.L_x_51:
        /* <DEDUP_REMOVED lines=15> */
.L_x_54:
[----:B------:R-:W-:Y:S05]  /*2220*/  BSYNC.RECONVERGENT B2 ;  /* 0x0000000000027941 */ /* 0x000fea0003800200 */
.L_x_53:
        /* <DEDUP_REMOVED lines=15> */
.L_x_56:
[----:B------:R-:W-:Y:S05]  /*2320*/  BSYNC.RECONVERGENT B2 ;  /* 0x0000000000027941 */ /* 0x000fea0003800200 */
.L_x_55:
        /* <DEDUP_REMOVED lines=15> */
.L_x_58:
[----:B------:R-:W-:Y:S05]  /*2420*/  BSYNC.RECONVERGENT B2 ;  /* 0x0000000000027941 */ /* 0x000fea0003800200 */
.L_x_57:
        /* <DEDUP_REMOVED lines=15> */
.L_x_60:
[----:B------:R-:W-:Y:S05]  /*2520*/  BSYNC.RECONVERGENT B2 ;  /* 0x0000000000027941 */ /* 0x000fea0003800200 */
.L_x_59:
        /* <DEDUP_REMOVED lines=15> */
.L_x_62:
[----:B------:R-:W-:Y:S05]  /*2620*/  BSYNC.RECONVERGENT B2 ;  /* 0x0000000000027941 */ /* 0x000fea0003800200 */
.L_x_61:
        /* <DEDUP_REMOVED lines=15> */
.L_x_64:
[----:B------:R-:W-:Y:S05]  /*2720*/  BSYNC.RECONVERGENT B2 ;  /* 0x0000000000027941 */ /* 0x000fea0003800200 */
.L_x_63:
        /* <DEDUP_REMOVED lines=15> */
.L_x_66:
[----:B------:R-:W-:Y:S05]  /*2820*/  BSYNC.RECONVERGENT B2 ;  /* 0x0000000000027941 */ /* 0x000fea0003800200 */
.L_x_65:
[----:B------:R1:W-:Y:S01]  /*2830*/  STG.E desc[UR8][R2.64+0x1c], R9 ;  /* 0x00001c0902007986 */ /* 0x0003e2000c101908 */
[----:B------:R-:W-:-:S04]  /*2840*/  IADD3 R0, P0, PT, R2, 0x40, RZ ;  /* 0x0000004002007810 */ /* 0x000fc80007f1e0ff */
[----:B------:R-:W-:Y:S01]  /*2850*/  IADD3.X R7, PT, PT, RZ, R3, RZ, P0, !PT ;  /* 0x00000003ff077210 */ /* 0x000fe200007fe4ff */
[----:B------:R-:W-:Y:S08]  /*2860*/  BRA.U UP0, `(.L_x_67) ;  /* 0xffffffed00e87547 */ /* 0x000ff0000b83ffff */
.L_x_34:
[----:B------:R-:W-:-:S13]  /*2870*/  ISETP.NE.AND P0, PT, RZ, UR6, PT ;  /* 0x00000006ff007c0c */ /* 0x000fda000bf05270 */
[----:B------:R-:W-:Y:S05]  /*2880*/  @!P0 EXIT ;  /* 0x000000000000894d */ /* 0x000fea0003800000 */
[----:B------:R-:W3:Y:S01]  /*2890*/  LDCU UR5, c[0x0][0x380] ;  /* 0x00007000ff0577ac */ /* 0x000ee20008000800 */
[----:B------:R-:W-:Y:S02]  /*28a0*/  UISETP.GE.U32.AND UP0, UPT, UR6, 0x8, UPT ;  /* 0x000000080600788c */ /* 0x000fe4000bf06070 */
[----:B---3--:R-:W-:-:S07]  /*28b0*/  ULOP3.LUT UR5, UR5, 0x7, URZ, 0xc0, !UPT ;  /* 0x0000000705057892 */ /* 0x008fce000f8ec0ff */
[----:B------:R-:W-:Y:S05]  /*28c0*/  BRA.U !UP0, `(.L_x_68) ;  /* 0x0000000908207547 */ /* 0x000fea000b800000 */
[----:B------:R-:W3:Y:S01]  /*28d0*/  LDC.64 R6, c[0x0][0x390] ;  /* 0x0000e400ff067b82 */ /* 0x000ee20000000a00 */
[----:B-1----:R-:W-:-:S05]  /*28e0*/  IADD3 R3, PT, PT, R4, UR4, RZ ;  /* 0x0000000404037c10 */ /* 0x002fca000fffe0ff */
[----:B---3--:R-:W-:-:S05]  /*28f0*/  IMAD.WIDE.U32 R6, R3, 0x4, R6 ;  /* 0x0000000403067825 */ /* 0x008fca00078e0006 */
[----:B0-2---:R-:W2:Y:S01]  /*2900*/  LDG.E R11, desc[UR8][R6.64] ;  /* 0x00000008060b7981 */ /* 0x005ea2000c1e1900 */
[----:B------:R-:W0:Y:S01]  /*2910*/  MUFU.RCP R0, R5 ;  /* 0x0000000500007308 */ /* 0x000e220000001000 */
[----:B------:R-:W-:Y:S01]  /*2920*/  BSSY.RECONVERGENT B2, `(.L_x_69) ;  /* 0x000000c000027945 */ /* 0x000fe20003800200 */
[----:B0-----:R-:W-:-:S04]  /*2930*/  FFMA R3, R0, -R5, 1 ;  /* 0x3f80000000037423 */ /* 0x001fc80000000805 */
[----:B------:R-:W-:Y:S02]  /*2940*/  FFMA R0, R0, R3, R0 ;  /* 0x0000000300007223 */ /* 0x000fe40000000000 */
[----:B--2---:R-:W0:Y:S02]  /*2950*/  FCHK P0, R11, R5 ;  /* 0x000000050b007302 */ /* 0x004e240000000000 */
[----:B------:R-:W-:-:S04]  /*2960*/  FFMA R2, R0, R11, RZ ;  /* 0x0000000b00027223 */ /* 0x000fc800000000ff */
[----:B------:R-:W-:-:S04]  /*2970*/  FFMA R3, R2, -R5, R11 ;  /* 0x8000000502037223 */ /* 0x000fc8000000000b */
[----:B------:R-:W-:Y:S01]  /*2980*/  FFMA R9, R0, R3, R2 ;  /* 0x0000000300097223 */ /* 0x000fe20000000002 */
[----:B0-----:R-:W-:Y:S06]  /*2990*/  @!P0 BRA `(.L_x_70) ;  /* 0x0000000000108947 */ /* 0x001fec0003800000 */
[----:B------:R-:W-:Y:S01]  /*29a0*/  IMAD.MOV.U32 R0, RZ, RZ, R11 ;  /* 0x000000ffff007224 */ /* 0x000fe200078e000b */
[----:B------:R-:W-:-:S07]  /*29b0*/  MOV R8, 0x29d0 ;  /* 0x000029d000087802 */ /* 0x000fce0000000f00 */
[----:B------:R-:W-:Y:S05]  /*29c0*/  CALL.REL.NOINC `($__internal_1_$__cuda_sm3x_div_rn_noftz_f32_slowpath) ;  /* 0x0000000c00e07944 */ /* 0x000fea0003c00000 */
[----:B------:R-:W-:-:S07]  /*29d0*/  MOV R9, R11 ;  /* 0x0000000b00097202 */ /* 0x000fce0000000f00 */
.L_x_70:
[----:B------:R-:W-:Y:S05]  /*29e0*/  BSYNC.RECONVERGENT B2 ;  /* 0x0000000000027941 */ /* 0x000fea0003800200 */
.L_x_69:
[----:B------:R-:W0:Y:S01]  /*29f0*/  LDCU.64 UR6, c[0x0][0x390] ;  /* 0x00007200ff0677ac */ /* 0x000e220008000a00 */
[----:B------:R-:W-:Y:S01]  /*2a00*/  IADD3 R0, P0, PT, R4, UR4, RZ ;  /* 0x0000000404007c10 */ /* 0x000fe2000ff1e0ff */
[----:B------:R1:W-:Y:S03]  /*2a10*/  STG.E desc[UR8][R6.64], R9 ;  /* 0x0000000906007986 */ /* 0x0003e6000c101908 */
[----:B------:R-:W-:Y:S02]  /*2a20*/  IADD3.X R3, PT, PT, RZ, RZ, RZ, P0, !PT ;  /* 0x000000ffff037210 */ /* 0x000fe400007fe4ff */
[----:B0-----:R-:W-:-:S04]  /*2a30*/  LEA R2, P0, R0, UR6, 0x2 ;  /* 0x0000000600027c11 */ /* 0x001fc8000f8010ff */
[----:B------:R-:W-:-:S05]  /*2a40*/  LEA.HI.X R3, R0, UR7, R3, 0x2, P0 ;  /* 0x0000000700037c11 */ /* 0x000fca00080f1403 */
[----:B------:R-:W2:Y:S01]  /*2a50*/  LDG.E R13, desc[UR8][R2.64+0x4] ;  /* 0x00000408020d7981 */ /* 0x000ea2000c1e1900 */
        /* <DEDUP_REMOVED lines=8> */
[----:B01----:R-:W-:Y:S06]  /*2ae0*/  @!P0 BRA `(.L_x_72) ;  /* 0x00000000000c8947 */ /* 0x003fec0003800000 */
[----:B------:R-:W-:Y:S01]  /*2af0*/  IMAD.MOV.U32 R0, RZ, RZ, R13 ;  /* 0x000000ffff007224 */ /* 0x000fe200078e000d */
[----:B------:R-:W-:-:S07]  /*2b00*/  MOV R8, 0x2b20 ;  /* 0x00002b2000087802 */ /* 0x000fce0000000f00 */
[----:B------:R-:W-:Y:S05]  /*2b10*/  CALL.REL.NOINC `($__internal_1_$__cuda_sm3x_div_rn_noftz_f32_slowpath) ;  /* 0x0000000c008c7944 */ /* 0x000fea0003c00000 */
.L_x_72:
[----:B------:R-:W-:Y:S05]  /*2b20*/  BSYNC.RECONVERGENT B2 ;  /* 0x0000000000027941 */ /* 0x000fea0003800200 */
.L_x_71:
        /* <DEDUP_REMOVED lines=15> */
.L_x_74:
[----:B------:R-:W-:Y:S05]  /*2c20*/  BSYNC.RECONVERGENT B2 ;  /* 0x0000000000027941 */ /* 0x000fea0003800200 */
.L_x_73:
        /* <DEDUP_REMOVED lines=15> */
.L_x_76:
[----:B------:R-:W-:Y:S05]  /*2d20*/  BSYNC.RECONVERGENT B2 ;  /* 0x0000000000027941 */ /* 0x000fea0003800200 */
.L_x_75:
        /* <DEDUP_REMOVED lines=15> */
.L_x_78:
[----:B------:R-:W-:Y:S05]  /*2e20*/  BSYNC.RECONVERGENT B2 ;  /* 0x0000000000027941 */ /* 0x000fea0003800200 */
.L_x_77:
        /* <DEDUP_REMOVED lines=15> */
.L_x_80:
[----:B------:R-:W-:Y:S05]  /*2f20*/  BSYNC.RECONVERGENT B2 ;  /* 0x0000000000027941 */ /* 0x000fea0003800200 */
.L_x_79:
        /* <DEDUP_REMOVED lines=15> */
.L_x_82:
[----:B------:R-:W-:Y:S05]  /*3020*/  BSYNC.RECONVERGENT B2 ;  /* 0x0000000000027941 */ /* 0x000fea0003800200 */
.L_x_81:
        /* <DEDUP_REMOVED lines=15> */
.L_x_84:
[----:B------:R-:W-:Y:S05]  /*3120*/  BSYNC.RECONVERGENT B2 ;  /* 0x0000000000027941 */ /* 0x000fea0003800200 */
.L_x_83:
[----:B------:R3:W-:Y:S01]  /*3130*/  STG.E desc[UR8][R2.64+0x1c], R9 ;  /* 0x00001c0902007986 */ /* 0x0007e2000c101908 */
[----:B------:R-:W-:-:S12]  /*3140*/  UIADD3 UR4, UPT, UPT, UR4, 0x8, URZ ;  /* 0x0000000804047890 */ /* 0x000fd8000fffe0ff */
.L_x_68:
[----:B------:R-:W-:-:S13]  /*3150*/  ISETP.NE.AND P0, PT, RZ, UR5, PT ;  /* 0x00000005ff007c0c */ /* 0x000fda000bf05270 */
[----:B------:R-:W-:Y:S05]  /*3160*/  @!P0 EXIT ;  /* 0x000000000000894d */ /* 0x000fea0003800000 */
[----:B------:R-:W4:Y:S01]  /*3170*/  LDCU UR6, c[0x0][0x380] ;  /* 0x00007000ff0677ac */ /* 0x000f220008000800 */
[----:B------:R-:W-:Y:S02]  /*3180*/  UISETP.GE.U32.AND UP0, UPT, UR5, 0x4, UPT ;  /* 0x000000040500788c */ /* 0x000fe4000bf06070 */
[----:B----4-:R-:W-:-:S07]  /*3190*/  ULOP3.LUT UR6, UR6, 0x3, URZ, 0xc0, !UPT ;  /* 0x0000000306067892 */ /* 0x010fce000f8ec0ff */
[----:B------:R-:W-:Y:S05]  /*31a0*/  BRA.U !UP0, `(.L_x_85) ;  /* 0x0000000508207547 */ /* 0x000fea000b800000 */
[----:B------:R-:W4:Y:S01]  /*31b0*/  LDC.64 R6, c[0x0][0x390] ;  /* 0x0000e400ff067b82 */ /* 0x000f220000000a00 */
[----:B-1-3--:R-:W-:-:S05]  /*31c0*/  IADD3 R3, PT, PT, R4, UR4, RZ ;  /* 0x0000000404037c10 */ /* 0x00afca000fffe0ff */
[----:B----4-:R-:W-:-:S05]  /*31d0*/  IMAD.WIDE.U32 R6, R3, 0x4, R6 ;  /* 0x0000000403067825 */ /* 0x010fca00078e0006 */
        /* <DEDUP_REMOVED lines=10> */
[----:B------:R-:W-:Y:S02]  /*3280*/  MOV R0, R11 ;  /* 0x0000000b00007202 */ /* 0x000fe40000000f00 */
[----:B------:R-:W-:-:S07]  /*3290*/  MOV R8, 0x32b0 ;  /* 0x000032b000087802 */ /* 0x000fce0000000f00 */
[----:B------:R-:W-:Y:S05]  /*32a0*/  CALL.REL.NOINC `($__internal_1_$__cuda_sm3x_div_rn_noftz_f32_slowpath) ;  /* 0x0000000400a87944 */ /* 0x000fea0003c00000 */
[----:B------:R-:W-:-:S07]  /*32b0*/  IMAD.MOV.U32 R9, RZ, RZ, R11 ;  /* 0x000000ffff097224 */ /* 0x000fce00078e000b */
.L_x_87:
[----:B------:R-:W-:Y:S05]  /*32c0*/  BSYNC.RECONVERGENT B2 ;  /* 0x0000000000027941 */ /* 0x000fea0003800200 */
.L_x_86:
        /* <DEDUP_REMOVED lines=16> */
[----:B------:R-:W-:Y:S02]  /*33d0*/  MOV R0, R13 ;  /* 0x0000000d00007202 */ /* 0x000fe40000000f00 */
[----:B------:R-:W-:-:S07]  /*33e0*/  MOV R8, 0x3400 ;  /* 0x0000340000087802 */ /* 0x000fce0000000f00 */
[----:B------:R-:W-:Y:S05]  /*33f0*/  CALL.REL.NOINC `($__internal_1_$__cuda_sm3x_div_rn_noftz_f32_slowpath) ;  /* 0x0000000400547944 */ /* 0x000fea0003c00000 */
.L_x_89:
[----:B------:R-:W-:Y:S05]  /*3400*/  BSYNC.RECONVERGENT B2 ;  /* 0x0000000000027941 */ /* 0x000fea0003800200 */
.L_x_88:
        /* <DEDUP_REMOVED lines=15> */
.L_x_91:
[----:B------:R-:W-:Y:S05]  /*3500*/  BSYNC.RECONVERGENT B2 ;  /* 0x0000000000027941 */ /* 0x000fea0003800200 */
.L_x_90:
        /* <DEDUP_REMOVED lines=15> */
.L_x_93:
[----:B------:R-:W-:Y:S05]  /*3600*/  BSYNC.RECONVERGENT B2 ;  /* 0x0000000000027941 */ /* 0x000fea0003800200 */
.L_x_92:
[----:B------:R4:W-:Y:S01]  /*3610*/  STG.E desc[UR8][R2.64+0xc], R9 ;  /* 0x00000c0902007986 */ /* 0x0009e2000c101908 */
[----:B------:R-:W-:-:S12]  /*3620*/  UIADD3 UR4, UPT, UPT, UR4, 0x4, URZ ;  /* 0x0000000404047890 */ /* 0x000fd8000fffe0ff */
.L_x_85:
[----:B------:R-:W-:-:S13]  /*3630*/  ISETP.NE.AND P0, PT, RZ, UR6, PT ;  /* 0x00000006ff007c0c */ /* 0x000fda000bf05270 */
[----:B------:R-:W-:Y:S05]  /*3640*/  @!P0 EXIT ;  /* 0x000000000000894d */ /* 0x000fea0003800000 */
[----:B-1-34-:R-:W1:Y:S01]  /*3650*/  LDC.64 R2, c[0x0][0x390] ;  /* 0x0000e400ff027b82 */ /* 0x01ae620000000a00 */
[----:B------:R-:W-:Y:S01]  /*3660*/  IADD3 R7, PT, PT, R4, UR4, RZ ;  /* 0x0000000404077c10 */ /* 0x000fe2000fffe0ff */
[----:B------:R-:W-:-:S04]  /*3670*/  UIADD3 UR5, UPT, UPT, -UR6, URZ, URZ ;  /* 0x000000ff06057290 */ /* 0x000fc8000fffe1ff */
[----:B-1----:R-:W-:-:S08]  /*3680*/  IMAD.WIDE.U32 R2, R7, 0x4, R2 ;  /* 0x0000000407027825 */ /* 0x002fd000078e0002 */
.L_x_96:
        /* <DEDUP_REMOVED lines=12> */
[----:B------:R-:W-:Y:S02]  /*3750*/  MOV R0, R9 ;  /* 0x0000000900007202 */ /* 0x000fe40000000f00 */
[----:B------:R-:W-:-:S07]  /*3760*/  MOV R8, 0x3780 ;  /* 0x0000378000087802 */ /* 0x000fce0000000f00 */
[----:B0-2---:R-:W-:Y:S05]  /*3770*/  CALL.REL.NOINC `($__internal_1_$__cuda_sm3x_div_rn_noftz_f32_slowpath) ;  /* 0x0000000000747944 */ /* 0x005fea0003c00000 */
[----:B------:R-:W-:-:S07]  /*3780*/  IMAD.MOV.U32 R7, RZ, RZ, R11 ;  /* 0x000000ffff077224 */ /* 0x000fce00078e000b */
.L_x_95:
[----:B------:R-:W-:Y:S05]  /*3790*/  BSYNC.RECONVERGENT B2 ;  /* 0x0000000000027941 */ /* 0x000fea0003800200 */
.L_x_94:
[----:B------:R1:W-:Y:S02]  /*37a0*/  STG.E desc[UR8][R2.64], R7 ;  /* 0x0000000702007986 */ /* 0x0003e4000c101908 */
[----:B-1----:R-:W-:-:S04]  /*37b0*/  IADD3 R2, P0, PT, R2, 0x4, RZ ;  /* 0x0000000402027810 */ /* 0x002fc80007f1e0ff */
[----:B------:R-:W-:Y:S01]  /*37c0*/  IADD3.X R3, PT, PT, RZ, R3, RZ, P0, !PT ;  /* 0x00000003ff037210 */ /* 0x000fe200007fe4ff */
[----:B------:R-:W-:Y:S08]  /*37d0*/  BRA.U UP0, `(.L_x_96) ;  /* 0xfffffffd00ac7547 */ /* 0x000ff0000b83ffff */
[----:B------:R-:W-:Y:S05]  /*37e0*/  EXIT ;  /* 0x000000000000794d */ /* 0x000fea0003800000 */
        .weak           $__internal_0_$__cuda_sm20_sqrt_rn_f32_slowpath
        .type           $__internal_0_$__cuda_sm20_sqrt_rn_f32_slowpath,@function
        .size           $__internal_0_$__cuda_sm20_sqrt_rn_f32_slowpath,($__internal_1_$__cuda_sm3x_div_rn_noftz_f32_slowpath - $__internal_0_$__cuda_sm20_sqrt_rn_f32_slowpath)
$__internal_0_$__cuda_sm20_sqrt_rn_f32_slowpath:
[----:B------:R-:W-:-:S13]  /*37f0*/  LOP3.LUT P1, RZ, R5, 0x7fffffff, RZ, 0xc0, !PT ;  /* 0x7fffffff05ff7812 */ /* 0x000fda000782c0ff */
[----:B------:R-:W-:Y:S01]  /*3800*/  @!P1 MOV R0, R5 ;  /* 0x0000000500009202 */ /* 0x000fe20000000f00 */
[----:B------:R-:W-:Y:S06]  /*3810*/  @!P1 BRA `(.L_x_97) ;  /* 0x0000000000409947 */ /* 0x000fec0003800000 */
[----:B------:R-:W-:-:S13]  /*3820*/  FSETP.GEU.FTZ.AND P1, PT, R5, RZ, PT ;  /* 0x000000ff0500720b */ /* 0x000fda0003f3e000 */
[----:B------:R-:W-:Y:S01]  /*3830*/  @!P1 IMAD.MOV.U32 R0, RZ, RZ, 0x7fffffff ;  /* 0x7fffffffff009424 */ /* 0x000fe200078e00ff */
[----:B------:R-:W-:Y:S06]  /*3840*/  @!P1 BRA `(.L_x_97) ;  /* 0x0000000000349947 */ /* 0x000fec0003800000 */
[----:B------:R-:W-:-:S13]  /*3850*/  FSETP.GTU.FTZ.AND P1, PT, |R5|, +INF , PT ;  /* 0x7f8000000500780b */ /* 0x000fda0003f3c200 */
[----:B------:R-:W-:Y:S01]  /*3860*/  @P1 FADD.FTZ R0, R5, 1 ;  /* 0x3f80000005001421 */ /* 0x000fe20000010000 */
[----:B------:R-:W-:Y:S06]  /*3870*/  @P1 BRA `(.L_x_97) ;  /* 0x0000000000281947 */ /* 0x000fec0003800000 */
[----:B------:R-:W-:-:S13]  /*3880*/  FSETP.NEU.FTZ.AND P1, PT, |R5|, +INF , PT ;  /* 0x7f8000000500780b */ /* 0x000fda0003f3d200 */
[----:B------:R-:W-:-:S04]  /*3890*/  @P1 FFMA R2, R5, 1.84467440737095516160e+19, RZ ;  /* 0x5f80000005021823 */ /* 0x000fc800000000ff */
[----:B------:R-:W0:Y:S02]  /*38a0*/  @P1 MUFU.RSQ R7, R2 ;  /* 0x0000000200071308 */ /* 0x000e240000001400 */
[----:B0-----:R-:W-:Y:S01]  /*38b0*/  @P1 FMUL.FTZ R9, R2, R7 ;  /* 0x0000000702091220 */ /* 0x001fe20000410000 */
[----:B------:R-:W-:-:S03]  /*38c0*/  @P1 FMUL.FTZ R7, R7, 0.5 ;  /* 0x3f00000007071820 */ /* 0x000fc60000410000 */
[----:B------:R-:W-:-:S04]  /*38d0*/  @P1 FADD.FTZ R0, -R9, -RZ ;  /* 0x800000ff09001221 */ /* 0x000fc80000010100 */
[----:B------:R-:W-:Y:S01]  /*38e0*/  @P1 FFMA R4, R9, R0, R2 ;  /* 0x0000000009041223 */ /* 0x000fe20000000002 */
[----:B------:R-:W-:-:S03]  /*38f0*/  @!P1 MOV R0, R5 ;  /* 0x0000000500009202 */ /* 0x000fc60000000f00 */
[----:B------:R-:W-:-:S04]  /*3900*/  @P1 FFMA R4, R4, R7, R9 ;  /* 0x0000000704041223 */ /* 0x000fc80000000009 */
[----:B------:R-:W-:-:S07]  /*3910*/  @P1 FMUL.FTZ R0, R4, 2.3283064365386962891e-10 ;  /* 0x2f80000004001820 */ /* 0x000fce0000410000 */
.L_x_97:
[----:B------:R-:W-:Y:S01]  /*3920*/  MOV R4, R6 ;  /* 0x0000000600047202 */ /* 0x000fe20000000f00 */
[----:B------:R-:W-:-:S04]  /*3930*/  IMAD.MOV.U32 R5, RZ, RZ, 0x0 ;  /* 0x00000000ff057424 */ /* 0x000fc800078e00ff */
[----:B------:R-:W-:Y:S05]  /*3940*/  RET.REL.NODEC R4 `(_Z13gpu_normalizeiiiiPfS_) ;  /* 0xffffffc404ac7950 */ /* 0x000fea0003c3ffff */
        .weak           $__internal_1_$__cuda_sm3x_div_rn_noftz_f32_slowpath
        .type           $__internal_1_$__cuda_sm3x_div_rn_noftz_f32_slowpath,@function
        .size           $__internal_1_$__cuda_sm3x_div_rn_noftz_f32_slowpath,($_Z13gpu_normalizeiiiiPfS_$__internal_accurate_pow - $__internal_1_$__cuda_sm3x_div_rn_noftz_f32_slowpath)
$__internal_1_$__cuda_sm3x_div_rn_noftz_f32_slowpath:
[--C-:B------:R-:W-:Y:S01]  /*3950*/  SHF.R.U32.HI R9, RZ, 0x17, R5.reuse ;  /* 0x00000017ff097819 */ /* 0x100fe20000011605 */
[----:B------:R-:W-:Y:S01]  /*3960*/  BSSY.RECONVERGENT B0, `(.L_x_98) ;  /* 0x0000063000007945 */ /* 0x000fe20003800200 */
[----:B------:R-:W-:Y:S01]  /*3970*/  SHF.R.U32.HI R10, RZ, 0x17, R0 ;  /* 0x00000017ff0a7819 */ /* 0x000fe20000011600 */
[----:B------:R-:W-:Y:S01]  /*3980*/  IMAD.MOV.U32 R11, RZ, RZ, R5 ;  /* 0x000000ffff0b7224 */ /* 0x000fe200078e0005 */
[----:B------:R-:W-:Y:S02]  /*3990*/  LOP3.LUT R9, R9, 0xff, RZ, 0xc0, !PT ;  /* 0x000000ff09097812 */ /* 0x000fe400078ec0ff */
[----:B------:R-:W-:Y:S02]  /*39a0*/  LOP3.LUT R14, R10, 0xff, RZ, 0xc0, !PT ;  /* 0x000000ff0a0e7812 */ /* 0x000fe400078ec0ff */
[----:B------:R-:W-:Y:S02]  /*39b0*/  IADD3 R13, PT, PT, R9, -0x1, RZ ;  /* 0xffffffff090d7810 */ /* 0x000fe40007ffe0ff */
[----:B------:R-:W-:-:S02]  /*39c0*/  IADD3 R12, PT, PT, R14, -0x1, RZ ;  /* 0xffffffff0e0c7810 */ /* 0x000fc40007ffe0ff */
[----:B------:R-:W-:-:S04]  /*39d0*/  ISETP.GT.U32.AND P0, PT, R13, 0xfd, PT ;  /* 0x000000fd0d00780c */ /* 0x000fc80003f04070 */
[----:B------:R-:W-:-:S13]  /*39e0*/  ISETP.GT.U32.OR P0, PT, R12, 0xfd, P0 ;  /* 0x000000fd0c00780c */ /* 0x000fda0000704470 */
[----:B------:R-:W-:Y:S01]  /*39f0*/  @!P0 MOV R10, RZ ;  /* 0x000000ff000a8202 */ /* 0x000fe20000000f00 */
[----:B------:R-:W-:Y:S06]  /*3a00*/  @!P0 BRA `(.L_x_99) ;  /* 0x00000000005c8947 */ /* 0x000fec0003800000 */
[----:B------:R-:W-:Y:S02]  /*3a10*/  FSETP.GTU.FTZ.AND P0, PT, |R0|, +INF , PT ;  /* 0x7f8000000000780b */ /* 0x000fe40003f1c200 */
[----:B------:R-:W-:-:S04]  /*3a20*/  FSETP.GTU.FTZ.AND P1, PT, |R5|, +INF , PT ;  /* 0x7f8000000500780b */ /* 0x000fc80003f3c200 */
[----:B------:R-:W-:-:S13]  /*3a30*/  PLOP3.LUT P0, PT, P0, P1, PT, 0xf8, 0x8f ;  /* 0x00000000008f781c */ /* 0x000fda0000703f70 */
[----:B------:R-:W-:Y:S05]  /*3a40*/  @P0 BRA `(.L_x_100) ;  /* 0x00000004004c0947 */ /* 0x000fea0003800000 */
[----:B------:R-:W-:-:S13]  /*3a50*/  LOP3.LUT P0, RZ, R11, 0x7fffffff, R0, 0xc8, !PT ;  /* 0x7fffffff0bff7812 */ /* 0x000fda000780c800 */
[----:B------:R-:W-:Y:S05]  /*3a60*/  @!P0 BRA `(.L_x_101) ;  /* 0x00000004003c8947 */ /* 0x000fea0003800000 */
[C---:B------:R-:W-:Y:S02]  /*3a70*/  FSETP.NEU.FTZ.AND P2, PT, |R0|.reuse, +INF , PT ;  /* 0x7f8000000000780b */ /* 0x040fe40003f5d200 */
[----:B------:R-:W-:Y:S02]  /*3a80*/  FSETP.NEU.FTZ.AND P1, PT, |R5|, +INF , PT ;  /* 0x7f8000000500780b */ /* 0x000fe40003f3d200 */
[----:B------:R-:W-:-:S11]  /*3a90*/  FSETP.NEU.FTZ.AND P0, PT, |R0|, +INF , PT ;  /* 0x7f8000000000780b */ /* 0x000fd60003f1d200 */
[----:B------:R-:W-:Y:S05]  /*3aa0*/  @!P1 BRA !P2, `(.L_x_101) ;  /* 0x00000004002c9947 */ /* 0x000fea0005000000 */
[----:B------:R-:W-:-:S04]  /*3ab0*/  LOP3.LUT P2, RZ, R0, 0x7fffffff, RZ, 0xc0, !PT ;  /* 0x7fffffff00ff7812 */ /* 0x000fc8000784c0ff */
[----:B------:R-:W-:-:S13]  /*3ac0*/  PLOP3.LUT P1, PT, P1, P2, PT, 0x2f, 0xf2 ;  /* 0x0000000000f2781c */ /* 0x000fda0000f24577 */
[----:B------:R-:W-:Y:S05]  /*3ad0*/  @P1 BRA `(.L_x_102) ;  /* 0x0000000400181947 */ /* 0x000fea0003800000 */
[----:B------:R-:W-:-:S04]  /*3ae0*/  LOP3.LUT P1, RZ, R11, 0x7fffffff, RZ, 0xc0, !PT ;  /* 0x7fffffff0bff7812 */ /* 0x000fc8000782c0ff */
[----:B------:R-:W-:-:S13]  /*3af0*/  PLOP3.LUT P0, PT, P0, P1, PT, 0x2f, 0xf2 ;  /* 0x0000000000f2781c */ /* 0x000fda0000702577 */
[----:B------:R-:W-:Y:S05]  /*3b00*/  @P0 BRA `(.L_x_103) ;  /* 0x0000000400000947 */ /* 0x000fea0003800000 */
[----:B------:R-:W-:Y:S02]  /*3b10*/  ISETP.GE.AND P0, PT, R12, RZ, PT ;  /* 0x000000ff0c00720c */ /* 0x000fe40003f06270 */
[----:B------:R-:W-:-:S11]  /*3b20*/  ISETP.GE.AND P1, PT, R13, RZ, PT ;  /* 0x000000ff0d00720c */ /* 0x000fd60003f26270 */
[----:B------:R-:W-:Y:S01]  /*3b30*/  @P0 MOV R10, RZ ;  /* 0x000000ff000a0202 */ /* 0x000fe20000000f00 */
[----:B------:R-:W-:Y:S02]  /*3b40*/  @!P0 IMAD.MOV.U32 R10, RZ, RZ, -0x40 ;  /* 0xffffffc0ff0a8424 */ /* 0x000fe400078e00ff */
[----:B------:R-:W-:Y:S01]  /*3b50*/  @!P0 FFMA R0, R0, 1.84467440737095516160e+19, RZ ;  /* 0x5f80000000008823 */ /* 0x000fe200000000ff */
[----:B------:R-:W-:Y:S02]  /*3b60*/  @!P1 FFMA R11, R5, 1.84467440737095516160e+19, RZ ;  /* 0x5f800000050b9823 */ /* 0x000fe400000000ff */
[----:B------:R-:W-:-:S07]  /*3b70*/  @!P1 IADD3 R10, PT, PT, R10, 0x40, RZ ;  /* 0x000000400a0a9810 */ /* 0x000fce0007ffe0ff */
.L_x_99:
[----:B------:R-:W-:Y:S01]  /*3b80*/  LEA R12, R9, 0xc0800000, 0x17 ;  /* 0xc0800000090c7811 */ /* 0x000fe200078eb8ff */
[----:B------:R-:W-:Y:S03]  /*3b90*/  BSSY.RECONVERGENT B1, `(.L_x_104) ;  /* 0x0000036000017945 */ /* 0x000fe60003800200 */
[----:B------:R-:W-:Y:S01]  /*3ba0*/  IADD3 R15, PT, PT, -R12, R11, RZ ;  /* 0x0000000b0c0f7210 */ /* 0x000fe20007ffe1ff */
[----:B------:R-:W-:-:S03]  /*3bb0*/  VIADD R12, R14, 0xffffff81 ;  /* 0xffffff810e0c7836 */ /* 0x000fc60000000000 */
[----:B------:R0:W1:Y:S01]  /*3bc0*/  MUFU.RCP R11, R15 ;  /* 0x0000000f000b7308 */ /* 0x0000620000001000 */
[----:B------:R-:W-:Y:S01]  /*3bd0*/  FADD.FTZ R13, -R15, -RZ ;  /* 0x800000ff0f0d7221 */ /* 0x000fe20000010100 */
[C---:B------:R-:W-:Y:S01]  /*3be0*/  IMAD R0, R12.reuse, -0x800000, R0 ;  /* 0xff8000000c007824 */ /* 0x040fe200078e0200 */
[----:B0-----:R-:W-:-:S04]  /*3bf0*/  IADD3 R15, PT, PT, R12, 0x7f, -R9 ;  /* 0x0000007f0c0f7810 */ /* 0x001fc80007ffe809 */
[----:B------:R-:W-:Y:S01]  /*3c00*/  IADD3 R15, PT, PT, R15, R10, RZ ;  /* 0x0000000a0f0f7210 */ /* 0x000fe20007ffe0ff */
[----:B-1----:R-:W-:-:S04]  /*3c10*/  FFMA R14, R11, R13, 1 ;  /* 0x3f8000000b0e7423 */ /* 0x002fc8000000000d */
[----:B------:R-:W-:-:S04]  /*3c20*/  FFMA R11, R11, R14, R11 ;  /* 0x0000000e0b0b7223 */ /* 0x000fc8000000000b */
[----:B------:R-:W-:-:S04]  /*3c30*/  FFMA R14, R0, R11, RZ ;  /* 0x0000000b000e7223 */ /* 0x000fc800000000ff */
[----:B------:R-:W-:-:S04]  /*3c40*/  FFMA R16, R13, R14, R0 ;  /* 0x0000000e0d107223 */ /* 0x000fc80000000000 */
[----:B------:R-:W-:-:S04]  /*3c50*/  FFMA R14, R11, R16, R14 ;  /* 0x000000100b0e7223 */ /* 0x000fc8000000000e */
[----:B------:R-:W-:-:S04]  /*3c60*/  FFMA R13, R13, R14, R0 ;  /* 0x0000000e0d0d7223 */ /* 0x000fc80000000000 */
[----:B------:R-:W-:-:S05]  /*3c70*/  FFMA R0, R11, R13, R14 ;  /* 0x0000000d0b007223 */ /* 0x000fca000000000e */
[----:B------:R-:W-:-:S04]  /*3c80*/  SHF.R.U32.HI R9, RZ, 0x17, R0 ;  /* 0x00000017ff097819 */ /* 0x000fc80000011600 */
[----:B------:R-:W-:-:S04]  /*3c90*/  LOP3.LUT R9, R9, 0xff, RZ, 0xc0, !PT ;  /* 0x000000ff09097812 */ /* 0x000fc800078ec0ff */
[----:B------:R-:W-:-:S05]  /*3ca0*/  IADD3 R12, PT, PT, R9, R15, RZ ;  /* 0x0000000f090c7210 */ /* 0x000fca0007ffe0ff */
[----:B------:R-:W-:-:S05]  /*3cb0*/  VIADD R9, R12, 0xffffffff ;  /* 0xffffffff0c097836 */ /* 0x000fca0000000000 */
[----:B------:R-:W-:-:S13]  /*3cc0*/  ISETP.GE.U32.AND P0, PT, R9, 0xfe, PT ;  /* 0x000000fe0900780c */ /* 0x000fda0003f06070 */
[----:B------:R-:W-:Y:S05]  /*3cd0*/  @!P0 BRA `(.L_x_105) ;  /* 0x0000000000808947 */ /* 0x000fea0003800000 */
[----:B------:R-:W-:-:S13]  /*3ce0*/  ISETP.GT.AND P0, PT, R12, 0xfe, PT ;  /* 0x000000fe0c00780c */ /* 0x000fda0003f04270 */
[----:B------:R-:W-:Y:S05]  /*3cf0*/  @P0 BRA `(.L_x_106) ;  /* 0x00000000006c0947 */ /* 0x000fea0003800000 */
[----:B------:R-:W-:-:S13]  /*3d00*/  ISETP.GE.AND P0, PT, R12, 0x1, PT ;  /* 0x000000010c00780c */ /* 0x000fda0003f06270 */
[----:B------:R-:W-:Y:S05]  /*3d10*/  @P0 BRA `(.L_x_107) ;  /* 0x0000000000740947 */ /* 0x000fea0003800000 */
[----:B------:R-:W-:Y:S02]  /*3d20*/  ISETP.GE.AND P0, PT, R12, -0x18, PT ;  /* 0xffffffe80c00780c */ /* 0x000fe40003f06270 */
[----:B------:R-:W-:-:S11]  /*3d30*/  LOP3.LUT R0, R0, 0x80000000, RZ, 0xc0, !PT ;  /* 0x8000000000007812 */ /* 0x000fd600078ec0ff */
[----:B------:R-:W-:Y:S05]  /*3d40*/  @!P0 BRA `(.L_x_107) ;  /* 0x0000000000688947 */ /* 0x000fea0003800000 */
[-CC-:B------:R-:W-:Y:S01]  /*3d50*/  FFMA.RZ R9, R11, R13.reuse, R14.reuse ;  /* 0x0000000d0b097223 */ /* 0x180fe2000000c00e */
[C---:B------:R-:W-:Y:S02]  /*3d60*/  ISETP.NE.AND P2, PT, R12.reuse, RZ, PT ;  /* 0x000000ff0c00720c */ /* 0x040fe40003f45270 */
[C---:B------:R-:W-:Y:S02]  /*3d70*/  ISETP.NE.AND P1, PT, R12.reuse, RZ, PT ;  /* 0x000000ff0c00720c */ /* 0x040fe40003f25270 */
[----:B------:R-:W-:Y:S01]  /*3d80*/  LOP3.LUT R10, R9, 0x7fffff, RZ, 0xc0, !PT ;  /* 0x007fffff090a7812 */ /* 0x000fe200078ec0ff */
[CCC-:B------:R-:W-:Y:S01]  /*3d90*/  FFMA.RP R9, R11.reuse, R13.reuse, R14.reuse ;  /* 0x0000000d0b097223 */ /* 0x1c0fe2000000800e */
[----:B------:R-:W-:Y:S01]  /*3da0*/  FFMA.RM R14, R11, R13, R14 ;  /* 0x0000000d0b0e7223 */ /* 0x000fe2000000400e */
[----:B------:R-:W-:Y:S02]  /*3db0*/  IADD3 R11, PT, PT, R12, 0x20, RZ ;  /* 0x000000200c0b7810 */ /* 0x000fe40007ffe0ff */
[----:B------:R-:W-:-:S02]  /*3dc0*/  LOP3.LUT R10, R10, 0x800000, RZ, 0xfc, !PT ;  /* 0x008000000a0a7812 */ /* 0x000fc400078efcff */
[----:B------:R-:W-:Y:S02]  /*3dd0*/  IADD3 R12, PT, PT, -R12, RZ, RZ ;  /* 0x000000ff0c0c7210 */ /* 0x000fe40007ffe1ff */
[----:B------:R-:W-:Y:S02]  /*3de0*/  SHF.L.U32 R11, R10, R11, RZ ;  /* 0x0000000b0a0b7219 */ /* 0x000fe400000006ff */
[----:B------:R-:W-:Y:S02]  /*3df0*/  FSETP.NEU.FTZ.AND P0, PT, R9, R14, PT ;  /* 0x0000000e0900720b */ /* 0x000fe40003f1d000 */
[----:B------:R-:W-:Y:S02]  /*3e00*/  SEL R9, R12, RZ, P2 ;  /* 0x000000ff0c097207 */ /* 0x000fe40001000000 */
[----:B------:R-:W-:Y:S02]  /*3e10*/  ISETP.NE.AND P1, PT, R11, RZ, P1 ;  /* 0x000000ff0b00720c */ /* 0x000fe40000f25270 */
[----:B------:R-:W-:-:S02]  /*3e20*/  SHF.R.U32.HI R9, RZ, R9, R10 ;  /* 0x00000009ff097219 */ /* 0x000fc4000001160a */
[----:B------:R-:W-:Y:S02]  /*3e30*/  PLOP3.LUT P0, PT, P0, P1, PT, 0xf8, 0x8f ;  /* 0x00000000008f781c */ /* 0x000fe40000703f70 */
[----:B------:R-:W-:Y:S02]  /*3e40*/  SHF.R.U32.HI R11, RZ, 0x1, R9 ;  /* 0x00000001ff0b7819 */ /* 0x000fe40000011609 */
[----:B------:R-:W-:-:S04]  /*3e50*/  SEL R10, RZ, 0x1, !P0 ;  /* 0x00000001ff0a7807 */ /* 0x000fc80004000000 */
[----:B------:R-:W-:-:S04]  /*3e60*/  LOP3.LUT R10, R10, 0x1, R11, 0xf8, !PT ;  /* 0x000000010a0a7812 */ /* 0x000fc800078ef80b */
[----:B------:R-:W-:-:S05]  /*3e70*/  LOP3.LUT R10, R10, R9, RZ, 0xc0, !PT ;  /* 0x000000090a0a7212 */ /* 0x000fca00078ec0ff */
[----:B------:R-:W-:-:S05]  /*3e80*/  IMAD.IADD R11, R11, 0x1, R10 ;  /* 0x000000010b0b7824 */ /* 0x000fca00078e020a */
[----:B------:R-:W-:Y:S01]  /*3e90*/  LOP3.LUT R0, R11, R0, RZ, 0xfc, !PT ;  /* 0x000000000b007212 */ /* 0x000fe200078efcff */
[----:B------:R-:W-:Y:S06]  /*3ea0*/  BRA `(.L_x_107) ;  /* 0x0000000000107947 */ /* 0x000fec0003800000 */
.L_x_106:
[----:B------:R-:W-:-:S04]  /*3eb0*/  LOP3.LUT R0, R0, 0x80000000, RZ, 0xc0, !PT ;  /* 0x8000000000007812 */ /* 0x000fc800078ec0ff */
[----:B------:R-:W-:Y:S01]  /*3ec0*/  LOP3.LUT R0, R0, 0x7f800000, RZ, 0xfc, !PT ;  /* 0x7f80000000007812 */ /* 0x000fe200078efcff */
[----:B------:R-:W-:Y:S06]  /*3ed0*/  BRA `(.L_x_107) ;  /* 0x0000000000047947 */ /* 0x000fec0003800000 */
.L_x_105:
[----:B------:R-:W-:-:S07]  /*3ee0*/  LEA R0, R15, R0, 0x17 ;  /* 0x000000000f007211 */ /* 0x000fce00078eb8ff */
.L_x_107:
[----:B------:R-:W-:Y:S05]  /*3ef0*/  BSYNC.RECONVERGENT B1 ;  /* 0x0000000000017941 */ /* 0x000fea0003800200 */
.L_x_104:
[----:B------:R-:W-:Y:S05]  /*3f00*/  BRA `(.L_x_108) ;  /* 0x0000000000207947 */ /* 0x000fea0003800000 */
.L_x_103:
[----:B------:R-:W-:-:S04]  /*3f10*/  LOP3.LUT R0, R11, 0x80000000, R0, 0x48, !PT ;  /* 0x800000000b007812 */ /* 0x000fc800078e4800 */
[----:B------:R-:W-:Y:S01]  /*3f20*/  LOP3.LUT R0, R0, 0x7f800000, RZ, 0xfc, !PT ;  /* 0x7f80000000007812 */ /* 0x000fe200078efcff */
[----:B------:R-:W-:Y:S06]  /*3f30*/  BRA `(.L_x_108) ;  /* 0x0000000000147947 */ /* 0x000fec0003800000 */
.L_x_102:
[----:B------:R-:W-:Y:S01]  /*3f40*/  LOP3.LUT R0, R11, 0x80000000, R0, 0x48, !PT ;  /* 0x800000000b007812 */ /* 0x000fe200078e4800 */
[----:B------:R-:W-:Y:S06]  /*3f50*/  BRA `(.L_x_108) ;  /* 0x00000000000c7947 */ /* 0x000fec0003800000 */
.L_x_101:
[----:B------:R-:W0:Y:S01]  /*3f60*/  MUFU.RSQ R0, -QNAN ;  /* 0xffc0000000007908 */ /* 0x000e220000001400 */
[----:B------:R-:W-:Y:S05]  /*3f70*/  BRA `(.L_x_108) ;  /* 0x0000000000047947 */ /* 0x000fea0003800000 */
.L_x_100:
[----:B------:R-:W-:-:S07]  /*3f80*/  FADD.FTZ R0, R0, R5 ;  /* 0x0000000500007221 */ /* 0x000fce0000010000 */
.L_x_108:
[----:B------:R-:W-:Y:S05]  /*3f90*/  BSYNC.RECONVERGENT B0 ;  /* 0x0000000000007941 */ /* 0x000fea0003800200 */
.L_x_98:
[----:B------:R-:W-:Y:S01]  /*3fa0*/  IMAD.MOV.U32 R9, RZ, RZ, 0x0 ;  /* 0x00000000ff097424 */ /* 0x000fe200078e00ff */
[----:B0-----:R-:W-:-:S03]  /*3fb0*/  MOV R11, R0 ;  /* 0x00000000000b7202 */ /* 0x001fc60000000f00 */
[----:B------:R-:W-:Y:S05]  /*3fc0*/  RET.REL.NODEC R8 `(_Z13gpu_normalizeiiiiPfS_) ;  /* 0xffffffc0080c7950 */ /* 0x000fea0003c3ffff */
        .type           $_Z13gpu_normalizeiiiiPfS_$__internal_accurate_pow,@function
        .size           $_Z13gpu_normalizeiiiiPfS_$__internal_accurate_pow,(.L_x_127 - $_Z13gpu_normalizeiiiiPfS_$__internal_accurate_pow)
$_Z13gpu_normalizeiiiiPfS_$__internal_accurate_pow:
[----:B------:R-:W-:Y:S01]  /*3fd0*/  ISETP.GT.U32.AND P0, PT, R26, 0xfffff, PT ;  /* 0x000fffff1a00780c */ /* 0x000fe20003f04070 */
[----:B------:R-:W-:Y:S01]  /*3fe0*/  IMAD.MOV.U32 R14, RZ, RZ, 0x41ad3b5a ;  /* 0x41ad3b5aff0e7424 */ /* 0x000fe200078e00ff */
[----:B------:R-:W-:Y:S01]  /*3ff0*/  MOV R11, R26 ;  /* 0x0000001a000b7202 */ /* 0x000fe20000000f00 */
[----:B------:R-:W-:Y:S01]  /*4000*/  UMOV UR10, 0x7d2cafe2 ;  /* 0x7d2cafe2000a7882 */ /* 0x000fe20000000000 */
[----:B------:R-:W-:Y:S01]  /*4010*/  MOV R15, 0x3ed0f5d2 ;  /* 0x3ed0f5d2000f7802 */ /* 0x000fe20000000f00 */
[----:B------:R-:W-:Y:S01]  /*4020*/  UMOV UR11, 0x3eb0f5ff ;  /* 0x3eb0f5ff000b7882 */ /* 0x000fe20000000000 */
[----:B------:R-:W-:Y:S01]  /*4030*/  SHF.R.U32.HI R26, RZ, 0x14, R26 ;  /* 0x00000014ff1a7819 */ /* 0x000fe2000001161a */
[----:B------:R-:W-:Y:S01]  /*4040*/  UMOV UR12, 0x3b39803f ;  /* 0x3b39803f000c7882 */ /* 0x000fe20000000000 */
[----:B------:R-:W-:-:S05]  /*4050*/  UMOV UR13, 0x3c7abc9e ;  /* 0x3c7abc9e000d7882 */ /* 0x000fca0000000000 */
[----:B------:R-:W-:-:S10]  /*4060*/  @!P0 DMUL R20, R10, 1.80143985094819840000e+16 ;  /* 0x435000000a148828 */ /* 0x000fd40000000000 */
[----:B------:R-:W-:Y:S01]  /*4070*/  @!P0 MOV R11, R21 ;  /* 0x00000015000b8202 */ /* 0x000fe20000000f00 */
[----:B------:R-:W-:Y:S01]  /*4080*/  @!P0 IMAD.MOV.U32 R10, RZ, RZ, R20 ;  /* 0x000000ffff0a8224 */ /* 0x000fe200078e0014 */
[----:B------:R-:W-:Y:S02]  /*4090*/  @!P0 LEA.HI R26, R21, 0xffffffca, RZ, 0xc ;  /* 0xffffffca151a8811 */ /* 0x000fe400078f60ff */
[----:B------:R-:W-:Y:S02]  /*40a0*/  LOP3.LUT R11, R11, 0x800fffff, RZ, 0xc0, !PT ;  /* 0x800fffff0b0b7812 */ /* 0x000fe400078ec0ff */
[----:B------:R-:W-:Y:S02]  /*40b0*/  MOV R12, R10 ;  /* 0x0000000a000c7202 */ /* 0x000fe40000000f00 */
[----:B------:R-:W-:-:S04]  /*40c0*/  LOP3.LUT R11, R11, 0x3ff00000, RZ, 0xfc, !PT ;  /* 0x3ff000000b0b7812 */ /* 0x000fc800078efcff */
[----:B------:R-:W-:Y:S02]  /*40d0*/  ISETP.GE.U32.AND P1, PT, R11, 0x3ff6a09f, PT ;  /* 0x3ff6a09f0b00780c */ /* 0x000fe40003f26070 */
[----:B------:R-:W-:-:S11]  /*40e0*/  MOV R13, R11 ;  /* 0x0000000b000d7202 */ /* 0x000fd60000000f00 */
[----:B------:R-:W-:-:S05]  /*40f0*/  @P1 VIADD R10, R13, 0xfff00000 ;  /* 0xfff000000d0a1836 */ /* 0x000fca0000000000 */
[----:B------:R-:W-:Y:S02]  /*4100*/  @P1 MOV R13, R10 ;  /* 0x0000000a000d1202 */ /* 0x000fe40000000f00 */
[----:B------:R-:W-:-:S04]  /*4110*/  MOV R10, RZ ;  /* 0x000000ff000a7202 */ /* 0x000fc80000000f00 */
[C---:B------:R-:W-:Y:S02]  /*4120*/  DADD R16, R12.reuse, 1 ;  /* 0x3ff000000c107429 */ /* 0x040fe40000000000 */
[----:B------:R-:W-:-:S04]  /*4130*/  DADD R12, R12, -1 ;  /* 0xbff000000c0c7429 */ /* 0x000fc80000000000 */
[----:B------:R-:W0:Y:S02]  /*4140*/  MUFU.RCP64H R11, R17 ;  /* 0x00000011000b7308 */ /* 0x000e240000001800 */
[----:B0-----:R-:W-:-:S08]  /*4150*/  DFMA R16, -R16, R10, 1 ;  /* 0x3ff000001010742b */ /* 0x001fd0000000010a */
[----:B------:R-:W-:-:S08]  /*4160*/  DFMA R16, R16, R16, R16 ;  /* 0x000000101010722b */ /* 0x000fd00000000010 */
[----:B------:R-:W-:-:S08]  /*4170*/  DFMA R16, R10, R16, R10 ;  /* 0x000000100a10722b */ /* 0x000fd0000000000a */
[----:B------:R-:W-:-:S08]  /*4180*/  DMUL R10, R12, R16 ;  /* 0x000000100c0a7228 */ /* 0x000fd00000000000 */
[----:B------:R-:W-:-:S08]  /*4190*/  DFMA R10, R12, R16, R10 ;  /* 0x000000100c0a722b */ /* 0x000fd0000000000a */
[----:B------:R-:W-:-:S08]  /*41a0*/  DMUL R22, R10, R10 ;  /* 0x0000000a0a167228 */ /* 0x000fd00000000000 */
[----:B------:R-:W-:Y:S01]  /*41b0*/  DFMA R14, R22, UR10, R14 ;  /* 0x0000000a160e7c2b */ /* 0x000fe2000800000e */
[----:B------:R-:W-:Y:S01]  /*41c0*/  UMOV UR10, 0x75488a3f ;  /* 0x75488a3f000a7882 */ /* 0x000fe20000000000 */
[----:B------:R-:W-:-:S06]  /*41d0*/  UMOV UR11, 0x3ef3b20a ;  /* 0x3ef3b20a000b7882 */ /* 0x000fcc0000000000 */
[----:B------:R-:W-:Y:S01]  /*41e0*/  DFMA R18, R22, R14, UR10 ;  /* 0x0000000a16127e2b */ /* 0x000fe2000800000e */
[----:B------:R-:W-:Y:S01]  /*41f0*/  UMOV UR10, 0xe4faecd5 ;  /* 0xe4faecd5000a7882 */ /* 0x000fe20000000000 */
[----:B------:R-:W-:Y:S01]  /*4200*/  UMOV UR11, 0x3f1745cd ;  /* 0x3f1745cd000b7882 */ /* 0x000fe20000000000 */
[----:B------:R-:W-:-:S05]  /*4210*/  DADD R14, R12, -R10 ;  /* 0x000000000c0e7229 */ /* 0x000fca000000080a */
[----:B------:R-:W-:Y:S01]  /*4220*/  DFMA R18, R22, R18, UR10 ;  /* 0x0000000a16127e2b */ /* 0x000fe20008000012 */
[----:B------:R-:W-:Y:S01]  /*4230*/  UMOV UR10, 0x258a578b ;  /* 0x258a578b000a7882 */ /* 0x000fe20000000000 */
[----:B------:R-:W-:Y:S01]  /*4240*/  UMOV UR11, 0x3f3c71c7 ;  /* 0x3f3c71c7000b7882 */ /* 0x000fe20000000000 */
[----:B------:R-:W-:-:S05]  /*4250*/  DADD R14, R14, R14 ;  /* 0x000000000e0e7229 */ /* 0x000fca000000000e */
[----:B------:R-:W-:Y:S01]  /*4260*/  DFMA R18, R22, R18, UR10 ;  /* 0x0000000a16127e2b */ /* 0x000fe20008000012 */
[----:B------:R-:W-:Y:S01]  /*4270*/  UMOV UR10, 0x9242b910 ;  /* 0x9242b910000a7882 */ /* 0x000fe20000000000 */
[----:B------:R-:W-:Y:S01]  /*4280*/  UMOV UR11, 0x3f624924 ;  /* 0x3f624924000b7882 */ /* 0x000fe20000000000 */
[----:B------:R-:W-:-:S05]  /*4290*/  DFMA R14, R12, -R10, R14 ;  /* 0x8000000a0c0e722b */ /* 0x000fca000000000e */
[----:B------:R-:W-:Y:S01]  /*42a0*/  DFMA R18, R22, R18, UR10 ;  /* 0x0000000a16127e2b */ /* 0x000fe20008000012 */
[----:B------:R-:W-:Y:S01]  /*42b0*/  UMOV UR10, 0x99999dfb ;  /* 0x99999dfb000a7882 */ /* 0x000fe20000000000 */
[----:B------:R-:W-:Y:S01]  /*42c0*/  UMOV UR11, 0x3f899999 ;  /* 0x3f899999000b7882 */ /* 0x000fe20000000000 */
[----:B------:R-:W-:-:S05]  /*42d0*/  DMUL R14, R16, R14 ;  /* 0x0000000e100e7228 */ /* 0x000fca0000000000 */
[----:B------:R-:W-:Y:S01]  /*42e0*/  DFMA R18, R22, R18, UR10 ;  /* 0x0000000a16127e2b */ /* 0x000fe20008000012 */
[----:B------:R-:W-:Y:S01]  /*42f0*/  UMOV UR10, 0x55555555 ;  /* 0x55555555000a7882 */ /* 0x000fe20000000000 */
[----:B------:R-:W-:-:S03]  /*4300*/  UMOV UR11, 0x3fb55555 ;  /* 0x3fb55555000b7882 */ /* 0x000fc60000000000 */
[----:B------:R-:W-:Y:S01]  /*4310*/  IADD3 R21, PT, PT, R15, 0x100000, RZ ;  /* 0x001000000f157810 */ /* 0x000fe20007ffe0ff */
[----:B------:R-:W-:Y:S02]  /*4320*/  IMAD.MOV.U32 R20, RZ, RZ, R14 ;  /* 0x000000ffff147224 */ /* 0x000fe400078e000e */
[----:B------:R-:W-:-:S08]  /*4330*/  DFMA R12, R22, R18, UR10 ;  /* 0x0000000a160c7e2b */ /* 0x000fd00008000012 */
[----:B------:R-:W-:Y:S01]  /*4340*/  DADD R16, -R12, UR10 ;  /* 0x0000000a0c107e29 */ /* 0x000fe20008000100 */
[----:B------:R-:W-:Y:S01]  /*4350*/  UMOV UR10, 0xb9e7b0 ;  /* 0x00b9e7b0000a7882 */ /* 0x000fe20000000000 */
[----:B------:R-:W-:-:S06]  /*4360*/  UMOV UR11, 0x3c46a4cb ;  /* 0x3c46a4cb000b7882 */ /* 0x000fcc0000000000 */
[----:B------:R-:W-:Y:S02]  /*4370*/  DFMA R16, R22, R18, R16 ;  /* 0x000000121610722b */ /* 0x000fe40000000010 */
[----:B------:R-:W-:-:S06]  /*4380*/  DMUL R18, R10, R10 ;  /* 0x0000000a0a127228 */ /* 0x000fcc0000000000 */
[----:B------:R-:W-:Y:S01]  /*4390*/  DADD R16, R16, -UR10 ;  /* 0x8000000a10107e29 */ /* 0x000fe20008000000 */
[----:B------:R-:W-:Y:S01]  /*43a0*/  UMOV UR10, 0x80000000 ;  /* 0x80000000000a7882 */ /* 0x000fe20000000000 */
[----:B------:R-:W-:Y:S01]  /*43b0*/  DFMA R22, R10, R10, -R18 ;  /* 0x0000000a0a16722b */ /* 0x000fe20000000812 */
[----:B------:R-:W-:-:S07]  /*43c0*/  UMOV UR11, 0x43300000 ;  /* 0x43300000000b7882 */ /* 0x000fce0000000000 */
[C---:B------:R-:W-:Y:S02]  /*43d0*/  DFMA R20, R10.reuse, R20, R22 ;  /* 0x000000140a14722b */ /* 0x040fe40000000016 */
[----:B------:R-:W-:-:S08]  /*43e0*/  DMUL R22, R10, R18 ;  /* 0x000000120a167228 */ /* 0x000fd00000000000 */
[----:B------:R-:W-:-:S08]  /*43f0*/  DFMA R24, R10, R18, -R22 ;  /* 0x000000120a18722b */ /* 0x000fd00000000816 */
[----:B------:R-:W-:Y:S02]  /*4400*/  DFMA R24, R14, R18, R24 ;  /* 0x000000120e18722b */ /* 0x000fe40000000018 */
[----:B------:R-:W-:-:S06]  /*4410*/  DADD R18, R12, R16 ;  /* 0x000000000c127229 */ /* 0x000fcc0000000010 */
[----:B------:R-:W-:Y:S02]  /*4420*/  DFMA R20, R10, R20, R24 ;  /* 0x000000140a14722b */ /* 0x000fe40000000018 */
[----:B------:R-:W-:-:S08]  /*4430*/  DADD R24, R12, -R18 ;  /* 0x000000000c187229 */ /* 0x000fd00000000812 */
[----:B------:R-:W-:Y:S02]  /*4440*/  DADD R24, R16, R24 ;  /* 0x0000000010187229 */ /* 0x000fe40000000018 */
[----:B------:R-:W-:-:S08]  /*4450*/  DMUL R16, R18, R22 ;  /* 0x0000001612107228 */ /* 0x000fd00000000000 */
[----:B------:R-:W-:-:S08]  /*4460*/  DFMA R12, R18, R22, -R16 ;  /* 0x00000016120c722b */ /* 0x000fd00000000810 */
[----:B------:R-:W-:-:S08]  /*4470*/  DFMA R12, R18, R20, R12 ;  /* 0x00000014120c722b */ /* 0x000fd0000000000c */
[----:B------:R-:W-:-:S08]  /*4480*/  DFMA R24, R24, R22, R12 ;  /* 0x000000161818722b */ /* 0x000fd0000000000c */
[----:B------:R-:W-:-:S08]  /*4490*/  DADD R18, R16, R24 ;  /* 0x0000000010127229 */ /* 0x000fd00000000018 */
[--C-:B------:R-:W-:Y:S02]  /*44a0*/  DADD R12, R10, R18.reuse ;  /* 0x000000000a0c7229 */ /* 0x100fe40000000012 */
[----:B------:R-:W-:-:S06]  /*44b0*/  DADD R16, R16, -R18 ;  /* 0x0000000010107229 */ /* 0x000fcc0000000812 */
[----:B------:R-:W-:Y:S02]  /*44c0*/  DADD R10, R10, -R12 ;  /* 0x000000000a0a7229 */ /* 0x000fe4000000080c */
[----:B------:R-:W-:-:S06]  /*44d0*/  DADD R16, R24, R16 ;  /* 0x0000000018107229 */ /* 0x000fcc0000000010 */
[----:B------:R-:W-:-:S08]  /*44e0*/  DADD R10, R18, R10 ;  /* 0x00000000120a7229 */ /* 0x000fd0000000000a */
[----:B------:R-:W-:Y:S01]  /*44f0*/  DADD R16, R16, R10 ;  /* 0x0000000010107229 */ /* 0x000fe2000000000a */
[C---:B------:R-:W-:Y:S01]  /*4500*/  IADD3 R10, PT, PT, R26.reuse, -0x3ff, RZ ;  /* 0xfffffc011a0a7810 */ /* 0x040fe20007ffe0ff */
[----:B------:R-:W-:Y:S01]  /*4510*/  IMAD.MOV.U32 R11, RZ, RZ, 0x43300000 ;  /* 0x43300000ff0b7424 */ /* 0x000fe200078e00ff */
[----:B------:R-:W-:-:S05]  /*4520*/  @P1 IADD3 R10, PT, PT, R26, -0x3fe, RZ ;  /* 0xfffffc021a0a1810 */ /* 0x000fca0007ffe0ff */
[----:B------:R-:W-:Y:S01]  /*4530*/  DADD R14, R14, R16 ;  /* 0x000000000e0e7229 */ /* 0x000fe20000000010 */
[----:B------:R-:W-:-:S06]  /*4540*/  LOP3.LUT R10, R10, 0x80000000, RZ, 0x3c, !PT ;  /* 0x800000000a0a7812 */ /* 0x000fcc00078e3cff */
[----:B------:R-:W-:Y:S01]  /*4550*/  DADD R16, R10, -UR10 ;  /* 0x8000000a0a107e29 */ /* 0x000fe20008000000 */
[----:B------:R-:W-:Y:S01]  /*4560*/  UMOV UR10, 0xfefa39ef ;  /* 0xfefa39ef000a7882 */ /* 0x000fe20000000000 */
[----:B------:R-:W-:Y:S01]  /*4570*/  DADD R18, R12, R14 ;  /* 0x000000000c127229 */ /* 0x000fe2000000000e */
[----:B------:R-:W-:-:S07]  /*4580*/  UMOV UR11, 0x3fe62e42 ;  /* 0x3fe62e42000b7882 */ /* 0x000fce0000000000 */
[--C-:B------:R-:W-:Y:S02]  /*4590*/  DFMA R10, R16, UR10, R18.reuse ;  /* 0x0000000a100a7c2b */ /* 0x100fe40008000012 */
[----:B------:R-:W-:-:S06]  /*45a0*/  DADD R20, R12, -R18 ;  /* 0x000000000c147229 */ /* 0x000fcc0000000812 */
[----:B------:R-:W-:Y:S02]  /*45b0*/  DFMA R12, R16, -UR10, R10 ;  /* 0x8000000a100c7c2b */ /* 0x000fe4000800000a */
[----:B------:R-:W-:-:S06]  /*45c0*/  DADD R20, R14, R20 ;  /* 0x000000000e147229 */ /* 0x000fcc0000000014 */
[----:B------:R-:W-:-:S08]  /*45d0*/  DADD R12, -R18, R12 ;  /* 0x00000000120c7229 */ /* 0x000fd0000000010c */
[----:B------:R-:W-:-:S08]  /*45e0*/  DADD R12, R20, -R12 ;  /* 0x00000000140c7229 */ /* 0x000fd0000000080c */
[----:B------:R-:W-:-:S08]  /*45f0*/  DFMA R14, R16, UR12, R12 ;  /* 0x0000000c100e7c2b */ /* 0x000fd0000800000c */
[----:B------:R-:W-:-:S08]  /*4600*/  DADD R12, R10, R14 ;  /* 0x000000000a0c7229 */ /* 0x000fd0000000000e */
[----:B------:R-:W-:Y:S02]  /*4610*/  DADD R10, R10, -R12 ;  /* 0x000000000a0a7229 */ /* 0x000fe4000000080c */
[----:B------:R-:W-:-:S06]  /*4620*/  DMUL R16, R12, 2 ;  /* 0x400000000c107828 */ /* 0x000fcc0000000000 */
[----:B------:R-:W-:Y:S02]  /*4630*/  DADD R14, R14, R10 ;  /* 0x000000000e0e7229 */ /* 0x000fe4000000000a */
[----:B------:R-:W-:Y:S01]  /*4640*/  DFMA R12, R12, 2, -R16 ;  /* 0x400000000c0c782b */ /* 0x000fe20000000810 */
[----:B------:R-:W-:Y:S01]  /*4650*/  HFMA2 R11, -RZ, RZ, 1.9912109375, 0.00128841400146484375 ;  /* 0x3ff71547ff0b7431 */ /* 0x000fe200000001ff */
[----:B------:R-:W-:-:S06]  /*4660*/  MOV R10, 0x652b82fe ;  /* 0x652b82fe000a7802 */ /* 0x000fcc0000000f00 */
[----:B------:R-:W-:-:S08]  /*4670*/  DFMA R14, R14, 2, R12 ;  /* 0x400000000e0e782b */ /* 0x000fd0000000000c */
[----:B------:R-:W-:-:S08]  /*4680*/  DADD R18, R16, R14 ;  /* 0x0000000010127229 */ /* 0x000fd0000000000e */
[----:B------:R-:W-:Y:S02]  /*4690*/  DFMA R10, R18, R10, 6.75539944105574400000e+15 ;  /* 0x43380000120a742b */ /* 0x000fe4000000000a */
[----:B------:R-:W-:Y:S01]  /*46a0*/  FSETP.GEU.AND P0, PT, |R19|, 4.1917929649353027344, PT ;  /* 0x4086232b1300780b */ /* 0x000fe20003f0e200 */
[----:B------:R-:W-:-:S05]  /*46b0*/  DADD R16, R16, -R18 ;  /* 0x0000000010107229 */ /* 0x000fca0000000812 */
[----:B------:R-:W-:-:S03]  /*46c0*/  DADD R12, R10, -6.75539944105574400000e+15 ;  /* 0xc33800000a0c7429 */ /* 0x000fc60000000000 */
[----:B------:R-:W-:-:S05]  /*46d0*/  DADD R14, R14, R16 ;  /* 0x000000000e0e7229 */ /* 0x000fca0000000010 */
[----:B------:R-:W-:Y:S01]  /*46e0*/  DFMA R20, R12, -UR10, R18 ;  /* 0x8000000a0c147c2b */ /* 0x000fe20008000012 */
[----:B------:R-:W-:Y:S01]  /*46f0*/  UMOV UR10, 0x3b39803f ;  /* 0x3b39803f000a7882 */ /* 0x000fe20000000000 */
[----:B------:R-:W-:-:S06]  /*4700*/  UMOV UR11, 0x3c7abc9e ;  /* 0x3c7abc9e000b7882 */ /* 0x000fcc0000000000 */
[----:B------:R-:W-:Y:S01]  /*4710*/  DFMA R20, R12, -UR10, R20 ;  /* 0x8000000a0c147c2b */ /* 0x000fe20008000014 */
[----:B------:R-:W-:Y:S01]  /*4720*/  UMOV UR10, 0x69ce2bdf ;  /* 0x69ce2bdf000a7882 */ /* 0x000fe20000000000 */
[----:B------:R-:W-:Y:S01]  /*4730*/  IMAD.MOV.U32 R12, RZ, RZ, -0x35dec16 ;  /* 0xfca213eaff0c7424 */ /* 0x000fe200078e00ff */
[----:B------:R-:W-:Y:S01]  /*4740*/  MOV R13, 0x3e928af3 ;  /* 0x3e928af3000d7802 */ /* 0x000fe20000000f00 */
[----:B------:R-:W-:-:S05]  /*4750*/  UMOV UR11, 0x3e5ade15 ;  /* 0x3e5ade15000b7882 */ /* 0x000fca0000000000 */
[----:B------:R-:W-:Y:S01]  /*4760*/  DFMA R12, R20, UR10, R12 ;  /* 0x0000000a140c7c2b */ /* 0x000fe2000800000c */
[----:B------:R-:W-:Y:S01]  /*4770*/  UMOV UR10, 0x62401315 ;  /* 0x62401315000a7882 */ /* 0x000fe20000000000 */
[----:B------:R-:W-:-:S06]  /*4780*/  UMOV UR11, 0x3ec71dee ;  /* 0x3ec71dee000b7882 */ /* 0x000fcc0000000000 */
[----:B------:R-:W-:Y:S01]  /*4790*/  DFMA R12, R20, R12, UR10 ;  /* 0x0000000a140c7e2b */ /* 0x000fe2000800000c */
        /* <DEDUP_REMOVED lines=20> */
[----:B------:R-:W-:-:S08]  /*48e0*/  DFMA R12, R20, R12, UR10 ;  /* 0x0000000a140c7e2b */ /* 0x000fd0000800000c */
[----:B------:R-:W-:-:S08]  /*48f0*/  DFMA R12, R20, R12, 1 ;  /* 0x3ff00000140c742b */ /* 0x000fd0000000000c */
[----:B------:R-:W-:-:S10]  /*4900*/  DFMA R12, R20, R12, 1 ;  /* 0x3ff00000140c742b */ /* 0x000fd4000000000c */
[----:B------:R-:W-:Y:S01]  /*4910*/  LEA R17, R10, R13, 0x14 ;  /* 0x0000000d0a117211 */ /* 0x000fe200078ea0ff */
[----:B------:R-:W-:Y:S01]  /*4920*/  IMAD.MOV.U32 R16, RZ, RZ, R12 ;  /* 0x000000ffff107224 */ /* 0x000fe200078e000c */
[----:B------:R-:W-:Y:S06]  /*4930*/  @!P0 BRA `(.L_x_109) ;  /* 0x0000000000308947 */ /* 0x000fec0003800000 */
[----:B------:R-:W-:Y:S01]  /*4940*/  FSETP.GEU.AND P1, PT, |R19|, 4.2275390625, PT ;  /* 0x408748001300780b */ /* 0x000fe20003f2e200 */
[C---:B------:R-:W-:Y:S02]  /*4950*/  DADD R16, R18.reuse, +INF ;  /* 0x7ff0000012107429 */ /* 0x040fe40000000000 */
[----:B------:R-:W-:-:S08]  /*4960*/  DSETP.GEU.AND P0, PT, R18, RZ, PT ;  /* 0x000000ff1200722a */ /* 0x000fd00003f0e000 */
[----:B------:R-:W-:Y:S02]  /*4970*/  FSEL R16, R16, RZ, P0 ;  /* 0x000000ff10107208 */ /* 0x000fe40000000000 */
[----:B------:R-:W-:Y:S02]  /*4980*/  @!P1 LEA.HI R11, R10, R10, RZ, 0x1 ;  /* 0x0000000a0a0b9211 */ /* 0x000fe400078f08ff */
[----:B------:R-:W-:Y:S02]  /*4990*/  FSEL R17, R17, RZ, P0 ;  /* 0x000000ff11117208 */ /* 0x000fe40000000000 */
[----:B------:R-:W-:-:S04]  /*49a0*/  @!P1 SHF.R.S32.HI R11, RZ, 0x1, R11 ;  /* 0x00000001ff0b9819 */ /* 0x000fc8000001140b */
[----:B------:R-:W-:Y:S02]  /*49b0*/  @!P1 IADD3 R10, PT, PT, R10, -R11, RZ ;  /* 0x8000000b0a0a9210 */ /* 0x000fe40007ffe0ff */
[----:B------:R-:W-:Y:S02]  /*49c0*/  @!P1 LEA R13, R11, R13, 0x14 ;  /* 0x0000000d0b0d9211 */ /* 0x000fe400078ea0ff */
[----:B------:R-:W-:Y:S01]  /*49d0*/  @!P1 LEA R11, R10, 0x3ff00000, 0x14 ;  /* 0x3ff000000a0b9811 */ /* 0x000fe200078ea0ff */
[----:B------:R-:W-:-:S06]  /*49e0*/  @!P1 IMAD.MOV.U32 R10, RZ, RZ, RZ ;  /* 0x000000ffff0a9224 */ /* 0x000fcc00078e00ff */
[----:B------:R-:W-:-:S11]  /*49f0*/  @!P1 DMUL R16, R12, R10 ;  /* 0x0000000a0c109228 */ /* 0x000fd60000000000 */
.L_x_109:
[----:B------:R-:W-:Y:S01]  /*4a00*/  DFMA R14, R14, R16, R16 ;  /* 0x000000100e0e722b */ /* 0x000fe20000000010 */
[----:B------:R-:W-:Y:S01]  /*4a10*/  MOV R12, R4 ;  /* 0x00000004000c7202 */ /* 0x000fe20000000f00 */
[----:B------:R-:W-:Y:S01]  /*4a20*/  DSETP.NEU.AND P0, PT, |R16|, +INF , PT ;  /* 0x7ff000001000742a */ /* 0x000fe20003f0d200 */
[----:B------:R-:W-:-:S07]  /*4a30*/  MOV R13, 0x0 ;  /* 0x00000000000d7802 */ /* 0x000fce0000000f00 */
[----:B------:R-:W-:Y:S02]  /*4a40*/  FSEL R11, R16, R14, !P0 ;  /* 0x0000000e100b7208 */ /* 0x000fe40004000000 */
[----:B------:R-:W-:Y:S01]  /*4a50*/  FSEL R10, R17, R15, !P0 ;  /* 0x0000000f110a7208 */ /* 0x000fe20004000000 */
[----:B------:R-:W-:Y:S06]  /*4a60*/  RET.REL.NODEC R12 `(_Z13gpu_normalizeiiiiPfS_) ;  /* 0xffffffb40c647950 */ /* 0x000fec0003c3ffff */
.L_x_110:
[----:B------:R-:W-:-:S00]  /*4a70*/  BRA `(.L_x_110) ;  /* 0xfffffffc00fc7947 */ /* 0x000fc0000383ffff */
[----:B------:R-:W-:-:S00]  /*4a80*/  NOP ;  /* 0x0000000000007918 */ /* 0x000fc00000000000 */
[----:B------:R-:W-:-:S00]  /*4a90*/  NOP ;  /* 0x0000000000007918 */ /* 0x000fc00000000000 */
[----:B------:R-:W-:-:S00]  /*4aa0*/  NOP ;  /* 0x0000000000007918 */ /* 0x000fc00000000000 */
[----:B------:R-:W-:-:S00]  /*4ab0*/  NOP ;  /* 0x0000000000007918 */ /* 0x000fc00000000000 */
[----:B------:R-:W-:-:S00]  /*4ac0*/  NOP ;  /* 0x0000000000007918 */ /* 0x000fc00000000000 */
[----:B------:R-:W-:-:S00]  /*4ad0*/  NOP ;  /* 0x0000000000007918 */ /* 0x000fc00000000000 */
[----:B------:R-:W-:-:S00]  /*4ae0*/  NOP ;  /* 0x0000000000007918 */ /* 0x000fc00000000000 */
[----:B------:R-:W-:-:S00]  /*4af0*/  NOP ;  /* 0x0000000000007918 */ /* 0x000fc00000000000 */
.L_x_127:


//--------------------- .text._Z26correlate_kernel_transposeiiiiPfS_ --------------------------
	.section	.text._Z26correlate_kernel_transposeiiiiPfS_,"ax",@progbits
	.align	128
        .global         _Z26correlate_kernel_transposeiiiiPfS_
        .type           _Z26correlate_kernel_transposeiiiiPfS_,@function
        .size           _Z26correlate_kernel_transposeiiiiPfS_,(.L_x_129 - _Z26correlate_kernel_transposeiiiiPfS_)
        .other          _Z26correlate_kernel_transposeiiiiPfS_,@"STO_CUDA_ENTRY STV_DEFAULT"
_Z26correlate_kernel_transposeiiiiPfS_:
.text._Z26correlate_kernel_transposeiiiiPfS_:
[----:B------:R-:W-:Y:S08]  /*0000*/  LDC R1, c[0x0][0x37c] ;  /* 0x0000df00ff017b82 */ /* 0x000ff00000000800 */
[----:B------:R-:W0:Y:S02]  /*0010*/  LDC R2, c[0x0][0x388] ;  /* 0x0000e200ff027b82 */ /* 0x000e240000000800 */
[----:B0-----:R-:W-:-:S13]  /*0020*/  ISETP.GE.AND P0, PT, R2, 0x1, PT ;  /* 0x000000010200780c */ /* 0x001fda0003f06270 */
[----:B------:R-:W-:Y:S05]  /*0030*/  @!P0 EXIT ;  /* 0x000000000000894d */ /* 0x000fea0003800000 */
[----:B------:R-:W0:Y:S01]  /*0040*/  S2UR UR6, SR_CTAID.Y ;  /* 0x00000000000679c3 */ /* 0x000e220000002600 */
[----:B------:R-:W0:Y:S01]  /*0050*/  LDCU UR4, c[0x0][0x380] ;  /* 0x00007000ff0477ac */ /* 0x000e220008000800 */
[----:B------:R-:W1:Y:S01]  /*0060*/  S2R R0, SR_TID.X ;  /* 0x0000000000007919 */ /* 0x000e620000002100 */
[C---:B------:R-:W-:Y:S01]  /*0070*/  ISETP.GE.U32.AND P0, PT, R2.reuse, 0x1c1, PT ;  /* 0x000001c10200780c */ /* 0x040fe20003f06070 */
[----:B------:R-:W-:Y:S01]  /*0080*/  VIADD R2, R2, 0xffffffff ;  /* 0xffffffff02027836 */ /* 0x000fe20000000000 */
[----:B------:R-:W2:Y:S01]  /*0090*/  LDCU.64 UR8, c[0x0][0x358] ;  /* 0x00006b00ff0877ac */ /* 0x000ea20008000a00 */
[----:B------:R-:W-:-:S03]  /*00a0*/  IMAD.MOV.U32 R5, RZ, RZ, RZ ;  /* 0x000000ffff057224 */ /* 0x000fc600078e00ff */
[----:B------:R-:W-:Y:S01]  /*00b0*/  LEA.HI R3, R2, 0x1, RZ, 0x1a ;  /* 0x0000000102037811 */ /* 0x000fe200078fd0ff */
[----:B0-----:R-:W-:-:S06]  /*00c0*/  UIMAD UR5, UR6, UR4, URZ ;  /* 0x00000004060572a4 */ /* 0x001fcc000f8e02ff */
[----:B--2---:R-:W-:Y:S06]  /*00d0*/  @!P0 BRA `(.L_x_111) ;  /* 0x0000000400688947 */ /* 0x004fec0003800000 */
[----:B------:R-:W0:Y:S01]  /*00e0*/  LDC R4, c[0x0][0x384] ;  /* 0x0000e100ff047b82 */ /* 0x000e220000000800 */
[C---:B-1----:R-:W-:Y:S01]  /*00f0*/  IADD3 R9, PT, PT, R0.reuse, 0x40, RZ ;  /* 0x0000004000097810 */ /* 0x042fe20007ffe0ff */
[C---:B------:R-:W-:Y:S01]  /*0100*/  VIADD R11, R0.reuse, 0x80 ;  /* 0x00000080000b7836 */ /* 0x040fe20000000000 */
[C---:B------:R-:W-:Y:S01]  /*0110*/  IADD3 R27, PT, PT, R0.reuse, 0x100, RZ ;  /* 0x00000100001b7810 */ /* 0x040fe20007ffe0ff */
[C---:B------:R-:W-:Y:S01]  /*0120*/  VIADD R13, R0.reuse, 0xc0 ;  /* 0x000000c0000d7836 */ /* 0x040fe20000000000 */
[C---:B------:R-:W-:Y:S01]  /*0130*/  IADD3 R10, PT, PT, R0.reuse, 0x1c0, RZ ;  /* 0x000001c0000a7810 */ /* 0x040fe20007ffe0ff */
[C---:B------:R-:W-:Y:S01]  /*0140*/  VIADD R29, R0.reuse, 0x140 ;  /* 0x00000140001d7836 */ /* 0x040fe20000000000 */
[----:B------:R-:W-:Y:S01]  /*0150*/  LOP3.LUT R6, R3, 0x7fffff8, RZ, 0xc0, !PT ;  /* 0x07fffff803067812 */ /* 0x000fe200078ec0ff */
[----:B------:R-:W1:Y:S01]  /*0160*/  LDC R12, c[0x0][0x38c] ;  /* 0x0000e300ff0c7b82 */ /* 0x000e620000000800 */
[C---:B------:R-:W-:Y:S01]  /*0170*/  VIADD R8, R0.reuse, 0x180 ;  /* 0x0000018000087836 */ /* 0x040fe20000000000 */
[----:B------:R-:W-:Y:S01]  /*0180*/  MOV R5, R0 ;  /* 0x0000000000057202 */ /* 0x000fe20000000f00 */
[----:B------:R-:W-:Y:S01]  /*0190*/  VIADD R7, R0, UR5 ;  /* 0x0000000500077c36 */ /* 0x000fe20008000000 */
[----:B------:R-:W2:Y:S01]  /*01a0*/  LDCU UR4, c[0x0][0x380] ;  /* 0x00007000ff0477ac */ /* 0x000ea20008000800 */
[----:B------:R-:W-:-:S02]  /*01b0*/  IMAD.MOV.U32 R26, RZ, RZ, 0x100 ;  /* 0x00000100ff1a7424 */ /* 0x000fc400078e00ff */
[----:B------:R-:W-:Y:S01]  /*01c0*/  IMAD.MOV R6, RZ, RZ, -R6 ;  /* 0x000000ffff067224 */ /* 0x000fe200078e0a06 */
[----:B------:R-:W3:Y:S01]  /*01d0*/  LDC.64 R14, c[0x0][0x390] ;  /* 0x0000e400ff0e7b82 */ /* 0x000ee20000000a00 */
[----:B0-----:R-:W-:-:S07]  /*01e0*/  ISETP.LE.AND P0, PT, R4, UR6, PT ;  /* 0x0000000604007c0c */ /* 0x001fce000bf03270 */
[----:B------:R-:W0:Y:S01]  /*01f0*/  LDC.64 R16, c[0x0][0x398] ;  /* 0x0000e600ff107b82 */ /* 0x000e220000000a00 */
[----:B-1----:R-:W-:-:S07]  /*0200*/  IMAD R9, R9, R12, UR6 ;  /* 0x0000000609097e24 */ /* 0x002fce000f8e020c */
[----:B------:R-:W1:Y:S01]  /*0210*/  LDC R4, c[0x0][0x38c] ;  /* 0x0000e300ff047b82 */ /* 0x000e620000000800 */
[-C--:B------:R-:W-:Y:S02]  /*0220*/  IMAD R11, R11, R12.reuse, UR6 ;  /* 0x000000060b0b7e24 */ /* 0x080fe4000f8e020c */
[-C--:B------:R-:W-:Y:S02]  /*0230*/  IMAD R13, R13, R12.reuse, UR6 ;  /* 0x000000060d0d7e24 */ /* 0x080fe4000f8e020c */
[-C--:B------:R-:W-:Y:S02]  /*0240*/  IMAD R27, R27, R12.reuse, UR6 ;  /* 0x000000061b1b7e24 */ /* 0x080fe4000f8e020c */
[-C--:B------:R-:W-:Y:S02]  /*0250*/  IMAD R29, R29, R12.reuse, UR6 ;  /* 0x000000061d1d7e24 */ /* 0x080fe4000f8e020c */
[-C--:B------:R-:W-:Y:S02]  /*0260*/  IMAD R8, R8, R12.reuse, UR6 ;  /* 0x0000000608087e24 */ /* 0x080fe4000f8e020c */
[----:B------:R-:W-:-:S02]  /*0270*/  IMAD R10, R10, R12, UR6 ;  /* 0x000000060a0a7e24 */ /* 0x000fc4000f8e020c */
[----:B--23--:R-:W-:-:S07]  /*0280*/  IMAD R12, R0, R12, UR6 ;  /* 0x00000006000c7e24 */ /* 0x00cfce000f8e020c */
.L_x_112:
[----:B------:R-:W-:Y:S01]  /*0290*/  ISETP.GE.OR P1, PT, R5, UR4, P0 ;  /* 0x0000000405007c0c */ /* 0x000fe20008726670 */
[----:B--2---:R-:W-:Y:S02]  /*02a0*/  IMAD.MOV.U32 R21, RZ, RZ, RZ ;  /* 0x000000ffff157224 */ /* 0x004fe400078e00ff */
[----:B0-----:R-:W-:-:S10]  /*02b0*/  IMAD.WIDE R18, R7, 0x4, R16 ;  /* 0x0000000407127825 */ /* 0x001fd400078e0210 */
[----:B------:R-:W2:Y:S01]  /*02c0*/  @!P1 LDG.E R21, desc[UR8][R18.64] ;  /* 0x0000000812159981 */ /* 0x000ea2000c1e1900 */
[----:B------:R-:W-:Y:S01]  /*02d0*/  IADD3 R20, PT, PT, R5, 0x40, RZ ;  /* 0x0000004005147810 */ /* 0x000fe20007ffe0ff */
[----:B------:R-:W-:-:S03]  /*02e0*/  IMAD.WIDE R24, R12, 0x4, R14 ;  /* 0x000000040c187825 */ /* 0x000fc600078e020e */
[----:B------:R-:W-:Y:S01]  /*02f0*/  ISETP.GE.OR P1, PT, R20, UR4, P0 ;  /* 0x0000000414007c0c */ /* 0x000fe20008726670 */
[----:B------:R-:W-:Y:S02]  /*0300*/  IMAD.MOV.U32 R28, RZ, RZ, RZ ;  /* 0x000000ffff1c7224 */ /* 0x000fe400078e00ff */
[----:B------:R-:W-:Y:S01]  /*0310*/  VIADD R20, R5, 0x80 ;  /* 0x0000008005147836 */ /* 0x000fe20000000000 */
[----:B--2---:R0:W-:Y:S09]  /*0320*/  STG.E desc[UR8][R24.64], R21 ;  /* 0x0000001518007986 */ /* 0x0041f2000c101908 */
[----:B------:R-:W2:Y:S01]  /*0330*/  @!P1 LDG.E R28, desc[UR8][R18.64+0x100] ;  /* 0x00010008121c9981 */ /* 0x000ea2000c1e1900 */
[----:B------:R-:W-:Y:S01]  /*0340*/  ISETP.GE.OR P1, PT, R20, UR4, P0 ;  /* 0x0000000414007c0c */ /* 0x000fe20008726670 */
[----:B0-----:R-:W-:-:S02]  /*0350*/  HFMA2 R25, -RZ, RZ, 0, 0 ;  /* 0x00000000ff197431 */ /* 0x001fc400000001ff */
[----:B------:R-:W-:-:S04]  /*0360*/  IMAD.WIDE R20, R9, 0x4, R14 ;  /* 0x0000000409147825 */ /* 0x000fc800078e020e */
[----:B------:R-:W-:Y:S01]  /*0370*/  VIADD R22, R5, 0xc0 ;  /* 0x000000c005167836 */ /* 0x000fe20000000000 */
[----:B--2---:R0:W-:Y:S05]  /*0380*/  STG.E desc[UR8][R20.64], R28 ;  /* 0x0000001c14007986 */ /* 0x0041ea000c101908 */
[----:B------:R-:W2:Y:S01]  /*0390*/  @!P1 LDG.E R25, desc[UR8][R18.64+0x200] ;  /* 0x0002000812199981 */ /* 0x000ea2000c1e1900 */
[----:B------:R-:W-:Y:S01]  /*03a0*/  ISETP.GE.OR P1, PT, R22, UR4, P0 ;  /* 0x0000000416007c0c */ /* 0x000fe20008726670 */
[----:B------:R-:W-:Y:S01]  /*03b0*/  IMAD.WIDE R22, R11, 0x4, R14 ;  /* 0x000000040b167825 */ /* 0x000fe200078e020e */
[----:B0-----:R-:W-:-:S03]  /*03c0*/  MOV R28, RZ ;  /* 0x000000ff001c7202 */ /* 0x001fc60000000f00 */
[----:B------:R-:W-:Y:S01]  /*03d0*/  VIADD R24, R5, 0x100 ;  /* 0x0000010005187836 */ /* 0x000fe20000000000 */
[----:B--2---:R0:W-:Y:S07]  /*03e0*/  STG.E desc[UR8][R22.64], R25 ;  /* 0x0000001916007986 */ /* 0x0041ee000c101908 */
        /* <DEDUP_REMOVED lines=21> */
[----:B0-----:R-:W-:-:S04]  /*0540*/  MOV R23, RZ ;  /* 0x000000ff00177202 */ /* 0x001fc80000000f00 */
[----:B--2---:R0:W-:Y:S07]  /*0550*/  STG.E desc[UR8][R24.64], R21 ;  /* 0x0000001518007986 */ /* 0x0041ee000c101908 */
[----:B------:R-:W2:Y:S01]  /*0560*/  @!P1 LDG.E R23, desc[UR8][R18.64+0x700] ;  /* 0x0007000812179981 */ /* 0x000ea2000c1e1900 */
[----:B------:R-:W-:Y:S01]  /*0570*/  IADD3 R6, PT, PT, R6, 0x8, RZ ;  /* 0x0000000806067810 */ /* 0x000fe20007ffe0ff */
[----:B------:R-:W-:Y:S01]  /*0580*/  VIADD R26, R26, 0x200 ;  /* 0x000002001a1a7836 */ /* 0x000fe20000000000 */
[C---:B-1----:R-:W-:Y:S01]  /*0590*/  LEA R11, R4.reuse, R11, 0x9 ;  /* 0x0000000b040b7211 */ /* 0x042fe200078e48ff */
[----:B------:R-:W-:Y:S01]  /*05a0*/  IMAD R9, R4, 0x200, R9 ;  /* 0x0000020004097824 */ /* 0x000fe200078e0209 */
[----:B------:R-:W-:Y:S01]  /*05b0*/  ISETP.NE.AND P1, PT, R6, RZ, PT ;  /* 0x000000ff0600720c */ /* 0x000fe20003f25270 */
[C---:B------:R-:W-:Y:S01]  /*05c0*/  IMAD R13, R4.reuse, 0x200, R13 ;  /* 0x00000200040d7824 */ /* 0x040fe200078e020d */
[----:B------:R-:W-:Y:S01]  /*05d0*/  LEA R27, R4, R27, 0x9 ;  /* 0x0000001b041b7211 */ /* 0x000fe200078e48ff */
[----:B0-----:R-:W-:Y:S01]  /*05e0*/  IMAD.WIDE R20, R10, 0x4, R14 ;  /* 0x000000040a147825 */ /* 0x001fe200078e020e */
[----:B------:R-:W-:-:S02]  /*05f0*/  LEA R8, R4, R8, 0x9 ;  /* 0x0000000804087211 */ /* 0x000fc400078e48ff */
[C---:B------:R-:W-:Y:S01]  /*0600*/  LEA R12, R4.reuse, R12, 0x9 ;  /* 0x0000000c040c7211 */ /* 0x040fe200078e48ff */
[C---:B------:R-:W-:Y:S01]  /*0610*/  IMAD R29, R4.reuse, 0x200, R29 ;  /* 0x00000200041d7824 */ /* 0x040fe200078e021d */
[----:B------:R-:W-:Y:S01]  /*0620*/  IADD3 R5, PT, PT, R5, 0x200, RZ ;  /* 0x0000020005057810 */ /* 0x000fe20007ffe0ff */
[----:B------:R-:W-:Y:S02]  /*0630*/  IMAD R10, R4, 0x200, R10 ;  /* 0x00000200040a7824 */ /* 0x000fe400078e020a */
[----:B------:R-:W-:Y:S01]  /*0640*/  VIADD R7, R7, 0x200 ;  /* 0x0000020007077836 */ /* 0x000fe20000000000 */
[----:B--2---:R2:W-:Y:S01]  /*0650*/  STG.E desc[UR8][R20.64], R23 ;  /* 0x0000001714007986 */ /* 0x0045e2000c101908 */
[----:B------:R-:W-:Y:S05]  /*0660*/  @P1 BRA `(.L_x_112) ;  /* 0xfffffffc00081947 */ /* 0x000fea000383ffff */
[----:B------:R-:W-:-:S07]  /*0670*/  VIADD R5, R26, 0xffffff00 ;  /* 0xffffff001a057836 */ /* 0x000fce0000000000 */
.L_x_111:
[----:B------:R-:W-:-:S13]  /*0680*/  LOP3.LUT P0, R4, R3, 0x7, RZ, 0xc0, !PT ;  /* 0x0000000703047812 */ /* 0x000fda000780c0ff */
[----:B------:R-:W-:Y:S05]  /*0690*/  @!P0 EXIT ;  /* 0x000000000000894d */ /* 0x000fea0003800000 */
[----:B------:R-:W-:-:S13]  /*06a0*/  ISETP.GE.U32.AND P0, PT, R4, 0x4, PT ;  /* 0x000000040400780c */ /* 0x000fda0003f06070 */
[----:B------:R-:W-:Y:S05]  /*06b0*/  @!P0 BRA `(.L_x_113) ;  /* 0x0000000000c48947 */ /* 0x000fea0003800000 */
[----:B------:R-:W0:Y:S01]  /*06c0*/  LDC R16, c[0x0][0x384] ;  /* 0x0000e100ff107b82 */ /* 0x000e220000000800 */
[----:B-1----:R-:W-:Y:S01]  /*06d0*/  IADD3 R4, PT, PT, R5, R0, RZ ;  /* 0x0000000005047210 */ /* 0x002fe20007ffe0ff */
[----:B------:R-:W-:Y:S01]  /*06e0*/  HFMA2 R15, -RZ, RZ, 0, 0 ;  /* 0x00000000ff0f7431 */ /* 0x000fe200000001ff */
[----:B------:R-:W1:Y:S02]  /*06f0*/  LDCU.64 UR10, c[0x0][0x398] ;  /* 0x00007300ff0a77ac */ /* 0x000e640008000a00 */
[----:B------:R-:W-:-:S03]  /*0700*/  ISETP.GE.AND P0, PT, R4, UR4, PT ;  /* 0x0000000404007c0c */ /* 0x000fc6000bf06270 */
[----:B--2---:R-:W2:Y:S01]  /*0710*/  LDC R21, c[0x0][0x38c] ;  /* 0x0000e300ff157b82 */ /* 0x004ea20000000800 */
[----:B0-----:R-:W-:-:S13]  /*0720*/  ISETP.LE.OR P0, PT, R16, UR6, P0 ;  /* 0x0000000610007c0c */ /* 0x001fda0008703670 */
[----:B------:R-:W0:Y:S01]  /*0730*/  @!P0 LDC.64 R6, c[0x0][0x398] ;  /* 0x0000e600ff068b82 */ /* 0x000e220000000a00 */
[----:B------:R-:W-:-:S04]  /*0740*/  @!P0 VIADD R9, R4, UR5 ;  /* 0x0000000504098c36 */ /* 0x000fc80008000000 */
[----:B0-----:R-:W-:-:S03]  /*0750*/  @!P0 IMAD.WIDE R6, R9, 0x4, R6 ;  /* 0x0000000409068825 */ /* 0x001fc600078e0206 */
[----:B------:R-:W0:Y:S02]  /*0760*/  LDC.64 R8, c[0x0][0x390] ;  /* 0x0000e400ff087b82 */ /* 0x000e240000000a00 */
[----:B------:R1:W3:Y:S01]  /*0770*/  @!P0 LDG.E R15, desc[UR8][R6.64] ;  /* 0x00000008060f8981 */ /* 0x0002e2000c1e1900 */
[C---:B------:R-:W-:Y:S01]  /*0780*/  VIADD R14, R4.reuse, 0x40 ;  /* 0x00000040040e7836 */ /* 0x040fe20000000000 */
[----:B------:R-:W-:Y:S01]  /*0790*/  USHF.R.S32.HI UR7, URZ, 0x1f, UR5 ;  /* 0x0000001fff077899 */ /* 0x000fe20008011405 */
[----:B------:R-:W-:Y:S01]  /*07a0*/  SHF.R.S32.HI R10, RZ, 0x1f, R5 ;  /* 0x0000001fff0a7819 */ /* 0x000fe20000011405 */
[----:B--2---:R-:W-:Y:S01]  /*07b0*/  IMAD R11, R4, R21, UR6 ;  /* 0x00000006040b7e24 */ /* 0x004fe2000f8e0215 */
[----:B------:R-:W-:Y:S02]  /*07c0*/  IADD3 R12, P1, P2, R5, UR5, R0 ;  /* 0x00000005050c7c10 */ /* 0x000fe4000fa3e000 */
[----:B------:R-:W-:Y:S02]  /*07d0*/  ISETP.GE.AND P0, PT, R14, UR4, PT ;  /* 0x000000040e007c0c */ /* 0x000fe4000bf06270 */
[----:B------:R-:W-:-:S02]  /*07e0*/  IADD3.X R13, PT, PT, R10, UR7, RZ, P1, P2 ;  /* 0x000000070a0d7c10 */ /* 0x000fc40008fe44ff */
[----:B------:R-:W-:Y:S02]  /*07f0*/  ISETP.LE.OR P0, PT, R16, UR6, P0 ;  /* 0x0000000610007c0c */ /* 0x000fe40008703670 */
[C---:B-1----:R-:W-:Y:S02]  /*0800*/  LEA R6, P1, R12.reuse, UR10, 0x2 ;  /* 0x0000000a0c067c11 */ /* 0x042fe4000f8210ff */
[----:B------:R-:W-:Y:S02]  /*0810*/  MOV R17, RZ ;  /* 0x000000ff00117202 */ /* 0x000fe40000000f00 */
[----:B------:R-:W-:Y:S01]  /*0820*/  LEA.HI.X R7, R12, UR11, R13, 0x2, P1 ;  /* 0x0000000b0c077c11 */ /* 0x000fe200088f140d */
[----:B0-----:R-:W-:-:S05]  /*0830*/  IMAD.WIDE R10, R11, 0x4, R8 ;  /* 0x000000040b0a7825 */ /* 0x001fca00078e0208 */
[----:B---3--:R0:W-:Y:S04]  /*0840*/  STG.E desc[UR8][R10.64], R15 ;  /* 0x0000000f0a007986 */ /* 0x0081e8000c101908 */
[----:B------:R-:W2:Y:S01]  /*0850*/  @!P0 LDG.E R17, desc[UR8][R6.64+0x100] ;  /* 0x0001000806118981 */ /* 0x000ea2000c1e1900 */
[----:B------:R-:W-:Y:S02]  /*0860*/  VIADD R18, R4, 0x80 ;  /* 0x0000008004127836 */ /* 0x000fe40000000000 */
[----:B------:R-:W-:Y:S02]  /*0870*/  HFMA2 R19, -RZ, RZ, 0, 0 ;  /* 0x00000000ff137431 */ /* 0x000fe400000001ff */
[----:B------:R-:W-:Y:S01]  /*0880*/  IMAD R13, R14, R21, UR6 ;  /* 0x000000060e0d7e24 */ /* 0x000fe2000f8e0215 */
[----:B------:R-:W-:-:S03]  /*0890*/  ISETP.GE.AND P0, PT, R18, UR4, PT ;  /* 0x0000000412007c0c */ /* 0x000fc6000bf06270 */
[----:B------:R-:W-:Y:S01]  /*08a0*/  IMAD.WIDE R12, R13, 0x4, R8 ;  /* 0x000000040d0c7825 */ /* 0x000fe200078e0208 */
[----:B------:R-:W-:-:S04]  /*08b0*/  ISETP.LE.OR P0, PT, R16, UR6, P0 ;  /* 0x0000000610007c0c */ /* 0x000fc80008703670 */
[----:B--2---:R1:W-:Y:S09]  /*08c0*/  STG.E desc[UR8][R12.64], R17 ;  /* 0x000000110c007986 */ /* 0x0043f2000c101908 */
[----:B------:R-:W2:Y:S01]  /*08d0*/  @!P0 LDG.E R19, desc[UR8][R6.64+0x200] ;  /* 0x0002000806138981 */ /* 0x000ea2000c1e1900 */
[----:B0-----:R-:W-:Y:S01]  /*08e0*/  IMAD R11, R18, R21, UR6 ;  /* 0x00000006120b7e24 */ /* 0x001fe2000f8e0215 */
[----:B------:R-:W-:Y:S01]  /*08f0*/  BSSY.RECONVERGENT B0, `(.L_x_114) ;  /* 0x000000b000007945 */ /* 0x000fe20003800200 */
[----:B------:R-:W-:-:S02]  /*0900*/  VIADD R4, R4, 0xc0 ;  /* 0x000000c004047836 */ /* 0x000fc40000000000 */
[----:B------:R-:W-:-:S03]  /*0910*/  IMAD.WIDE R10, R11, 0x4, R8 ;  /* 0x000000040b0a7825 */ /* 0x000fc600078e0208 */
[C---:B------:R-:W-:Y:S01]  /*0920*/  ISETP.GE.AND P0, PT, R4.reuse, UR4, PT ;  /* 0x0000000404007c0c */ /* 0x040fe2000bf06270 */
[----:B------:R-:W-:-:S03]  /*0930*/  IMAD R15, R4, R21, UR6 ;  /* 0x00000006040f7e24 */ /* 0x000fc6000f8e0215 */
[----:B------:R-:W-:Y:S01]  /*0940*/  ISETP.LE.OR P0, PT, R16, UR6, P0 ;  /* 0x0000000610007c0c */ /* 0x000fe20008703670 */
[----:B------:R-:W-:Y:S01]  /*0950*/  IMAD.WIDE R8, R15, 0x4, R8 ;  /* 0x000000040f087825 */ /* 0x000fe200078e0208 */
[----:B------:R-:W-:Y:S01]  /*0960*/  MOV R15, RZ ;  /* 0x000000ff000f7202 */ /* 0x000fe20000000f00 */
[----:B--2---:R1:W-:Y:S10]  /*0970*/  STG.E desc[UR8][R10.64], R19 ;  /* 0x000000130a007986 */ /* 0x0043f4000c101908 */
[----:B------:R-:W-:Y:S05]  /*0980*/  @P0 BRA `(.L_x_115) ;  /* 0x0000000000040947 */ /* 0x000fea0003800000 */
[----:B------:R0:W5:Y:S02]  /*0990*/  LDG.E R15, desc[UR8][R6.64+0x300] ;  /* 0x00030008060f7981 */ /* 0x000164000c1e1900 */
.L_x_115:
[----:B------:R-:W-:Y:S05]  /*09a0*/  BSYNC.RECONVERGENT B0 ;  /* 0x0000000000007941 */ /* 0x000fea0003800200 */
.L_x_114:
[----:B-----5:R3:W-:Y:S01]  /*09b0*/  STG.E desc[UR8][R8.64], R15 ;  /* 0x0000000f08007986 */ /* 0x0207e2000c101908 */
[----:B------:R-:W-:-:S07]  /*09c0*/  VIADD R5, R5, 0x100 ;  /* 0x0000010005057836 */ /* 0x000fce0000000000 */
.L_x_113:
[----:B------:R-:W-:-:S13]  /*09d0*/  LOP3.LUT P0, R3, R3, 0x3, RZ, 0xc0, !PT ;  /* 0x0000000303037812 */ /* 0x000fda000780c0ff */
[----:B------:R-:W-:Y:S05]  /*09e0*/  @!P0 EXIT ;  /* 0x000000000000894d */ /* 0x000fea0003800000 */
[----:B------:R-:W-:-:S13]  /*09f0*/  ISETP.NE.AND P0, PT, R3, 0x1, PT ;  /* 0x000000010300780c */ /* 0x000fda0003f05270 */
[----:B------:R-:W-:Y:S05]  /*0a00*/  @!P0 BRA `(.L_x_116) ;  /* 0x0000000000848947 */ /* 0x000fea0003800000 */
[----:B-1----:R-:W1:Y:S01]  /*0a10*/  LDC R12, c[0x0][0x384] ;  /* 0x0000e100ff0c7b82 */ /* 0x002e620000000800 */
[----:B------:R-:W-:Y:S01]  /*0a20*/  IADD3 R4, PT, PT, R5, R0, RZ ;  /* 0x0000000005047210 */ /* 0x000fe20007ffe0ff */
[----:B------:R-:W-:-:S03]  /*0a30*/  HFMA2 R3, -RZ, RZ, 0, 0 ;  /* 0x00000000ff037431 */ /* 0x000fc600000001ff */
[----:B------:R-:W-:-:S03]  /*0a40*/  ISETP.GE.AND P0, PT, R4, UR4, PT ;  /* 0x0000000404007c0c */ /* 0x000fc6000bf06270 */
[----:B---3--:R-:W3:Y:S08]  /*0a50*/  LDC R8, c[0x0][0x38c] ;  /* 0x0000e300ff087b82 */ /* 0x008ef00000000800 */
[----:B------:R-:W4:Y:S01]  /*0a60*/  LDC.64 R10, c[0x0][0x390] ;  /* 0x0000e400ff0a7b82 */ /* 0x000f220000000a00 */
[----:B-1----:R-:W-:-:S13]  /*0a70*/  ISETP.LE.OR P0, PT, R12, UR6, P0 ;  /* 0x000000060c007c0c */ /* 0x002fda0008703670 */
[----:B0-----:R-:W0:Y:S01]  /*0a80*/  @!P0 LDC.64 R6, c[0x0][0x398] ;  /* 0x0000e600ff068b82 */ /* 0x001e220000000a00 */
[----:B------:R-:W-:-:S04]  /*0a90*/  @!P0 VIADD R9, R4, UR5 ;  /* 0x0000000504098c36 */ /* 0x000fc80008000000 */
[----:B0-----:R-:W-:-:S05]  /*0aa0*/  @!P0 IMAD.WIDE R6, R9, 0x4, R6 ;  /* 0x0000000409068825 */ /* 0x001fca00078e0206 */
[----:B------:R0:W5:Y:S01]  /*0ab0*/  @!P0 LDG.E R3, desc[UR8][R6.64] ;  /* 0x0000000806038981 */ /* 0x000162000c1e1900 */
[C---:B------:R-:W-:Y:S01]  /*0ac0*/  VIADD R13, R4.reuse, 0x40 ;  /* 0x00000040040d7836 */ /* 0x040fe20000000000 */
[----:B------:R-:W-:Y:S01]  /*0ad0*/  BSSY.RECONVERGENT B0, `(.L_x_117) ;  /* 0x0000012000007945 */ /* 0x000fe20003800200 */
[----:B---3--:R-:W-:-:S03]  /*0ae0*/  IMAD R9, R4, R8, UR6 ;  /* 0x0000000604097e24 */ /* 0x008fc6000f8e0208 */
[C---:B------:R-:W-:Y:S01]  /*0af0*/  ISETP.GE.AND P0, PT, R13.reuse, UR4, PT ;  /* 0x000000040d007c0c */ /* 0x040fe2000bf06270 */
[----:B------:R-:W-:Y:S02]  /*0b00*/  IMAD R13, R13, R8, UR6 ;  /* 0x000000060d0d7e24 */ /* 0x000fe4000f8e0208 */
[--C-:B----4-:R-:W-:Y:S01]  /*0b10*/  IMAD.WIDE R8, R9, 0x4, R10.reuse ;  /* 0x0000000409087825 */ /* 0x110fe200078e020a */
[----:B------:R-:W-:Y:S02]  /*0b20*/  ISETP.LE.OR P0, PT, R12, UR6, P0 ;  /* 0x000000060c007c0c */ /* 0x000fe40008703670 */
[----:B0-----:R-:W-:Y:S01]  /*0b30*/  MOV R7, RZ ;  /* 0x000000ff00077202 */ /* 0x001fe20000000f00 */
[----:B------:R-:W-:Y:S01]  /*0b40*/  IMAD.WIDE R10, R13, 0x4, R10 ;  /* 0x000000040d0a7825 */ /* 0x000fe200078e020a */
[----:B-----5:R0:W-:Y:S09]  /*0b50*/  STG.E desc[UR8][R8.64], R3 ;  /* 0x0000000308007986 */ /* 0x0201f2000c101908 */
[----:B------:R-:W-:Y:S05]  /*0b60*/  @P0 BRA `(.L_x_118) ;  /* 0x0000000000200947 */ /* 0x000fea0003800000 */
[----:B------:R-:W1:Y:S01]  /*0b70*/  LDCU.64 UR10, c[0x0][0x398] ;  /* 0x00007300ff0a77ac */ /* 0x000e620008000a00 */
[----:B0-----:R-:W-:Y:S02]  /*0b80*/  SHF.R.S32.HI R3, RZ, 0x1f, R5 ;  /* 0x0000001fff037819 */ /* 0x001fe40000011405 */
[----:B------:R-:W-:Y:S01]  /*0b90*/  IADD3 R4, P0, P1, R5, UR5, R0 ;  /* 0x0000000505047c10 */ /* 0x000fe2000f91e000 */
[----:B------:R-:W-:-:S06]  /*0ba0*/  USHF.R.S32.HI UR7, URZ, 0x1f, UR5 ;  /* 0x0000001fff077899 */ /* 0x000fcc0008011405 */
[----:B------:R-:W-:Y:S02]  /*0bb0*/  IADD3.X R3, PT, PT, R3, UR7, RZ, P0, P1 ;  /* 0x0000000703037c10 */ /* 0x000fe400087e24ff */
[----:B-1----:R-:W-:-:S04]  /*0bc0*/  LEA R6, P0, R4, UR10, 0x2 ;  /* 0x0000000a04067c11 */ /* 0x002fc8000f8010ff */
[----:B------:R-:W-:-:S06]  /*0bd0*/  LEA.HI.X R7, R4, UR11, R3, 0x2, P0 ;  /* 0x0000000b04077c11 */ /* 0x000fcc00080f1403 */
[----:B------:R1:W5:Y:S03]  /*0be0*/  LDG.E R7, desc[UR8][R6.64+0x100] ;  /* 0x0001000806077981 */ /* 0x000366000c1e1900 */
.L_x_118:
[----:B------:R-:W-:Y:S05]  /*0bf0*/  BSYNC.RECONVERGENT B0 ;  /* 0x0000000000007941 */ /* 0x000fea0003800200 */
.L_x_117:
[----:B-----5:R4:W-:Y:S01]  /*0c00*/  STG.E desc[UR8][R10.64], R7 ;  /* 0x000000070a007986 */ /* 0x0209e2000c101908 */
[----:B------:R-:W-:-:S07]  /*0c10*/  VIADD R5, R5, 0x80 ;  /* 0x0000008005057836 */ /* 0x000fce0000000000 */
.L_x_116:
[----:B------:R-:W-:-:S13]  /*0c20*/  LOP3.LUT P0, RZ, R2, 0x40, RZ, 0xc0, !PT ;  /* 0x0000004002ff7812 */ /* 0x000fda000780c0ff */
[----:B------:R-:W-:Y:S05]  /*0c30*/  @P0 EXIT ;  /* 0x000000000000094d */ /* 0x000fea0003800000 */
[----:B------:R-:W5:Y:S01]  /*0c40*/  LDC R2, c[0x0][0x384] ;  /* 0x0000e100ff027b82 */ /* 0x000f620000000800 */
[----:B-1----:R-:W-:Y:S01]  /*0c50*/  IADD3 R0, PT, PT, R5, R0, RZ ;  /* 0x0000000005007210 */ /* 0x002fe20007ffe0ff */
[----:B0---4-:R-:W-:-:S03]  /*0c60*/  HFMA2 R7, -RZ, RZ, 0, 0 ;  /* 0x00000000ff077431 */ /* 0x011fc600000001ff */
[----:B------:R-:W-:-:S03]  /*0c70*/  ISETP.GE.AND P0, PT, R0, UR4, PT ;  /* 0x0000000400007c0c */ /* 0x000fc6000bf06270 */
[----:B---3--:R-:W0:Y:S01]  /*0c80*/  LDC R9, c[0x0][0x38c] ;  /* 0x0000e300ff097b82 */ /* 0x008e220000000800 */
[----:B-----5:R-:W-:-:S13]  /*0c90*/  ISETP.LE.OR P0, PT, R2, UR6, P0 ;  /* 0x0000000602007c0c */ /* 0x020fda0008703670 */
[----:B------:R-:W1:Y:S01]  /*0ca0*/  @!P0 LDC.64 R2, c[0x0][0x398] ;  /* 0x0000e600ff028b82 */ /* 0x000e620000000a00 */
[----:B------:R-:W-:-:S04]  /*0cb0*/  @!P0 VIADD R5, R0, UR5 ;  /* 0x0000000500058c36 */ /* 0x000fc80008000000 */
[----:B-1----:R-:W-:-:S03]  /*0cc0*/  @!P0 IMAD.WIDE R2, R5, 0x4, R2 ;  /* 0x0000000405028825 */ /* 0x002fc600078e0202 */
[----:B------:R-:W1:Y:S02]  /*0cd0*/  LDC.64 R4, c[0x0][0x390] ;  /* 0x0000e400ff047b82 */ /* 0x000e640000000a00 */
[----:B------:R-:W3:Y:S01]  /*0ce0*/  @!P0 LDG.E R7, desc[UR8][R2.64] ;  /* 0x0000000802078981 */ /* 0x000ee2000c1e1900 */
[----:B0-----:R-:W-:-:S04]  /*0cf0*/  IMAD R9, R0, R9, UR6 ;  /* 0x0000000600097e24 */ /* 0x001fc8000f8e0209 */
[----:B-1----:R-:W-:-:S05]  /*0d00*/  IMAD.WIDE R4, R9, 0x4, R4 ;  /* 0x0000000409047825 */ /* 0x002fca00078e0204 */
[----:B---3--:R-:W-:Y:S01]  /*0d10*/  STG.E desc[UR8][R4.64], R7 ;  /* 0x0000000704007986 */ /* 0x008fe2000c101908 */
[----:B------:R-:W-:Y:S05]  /*0d20*/  EXIT ;  /* 0x000000000000794d */ /* 0x000fea0003800000 */
.L_x_119:
        /* <DEDUP_REMOVED lines=13> */
.L_x_129:


//--------------------- .text._Z16correlate_kerneliiiiPfS_ --------------------------
	.section	.text._Z16correlate_kerneliiiiPfS_,"ax",@progbits
	.align	128
        .global         _Z16correlate_kerneliiiiPfS_
        .type           _Z16correlate_kerneliiiiPfS_,@function
        .size           _Z16correlate_kerneliiiiPfS_,(.L_x_130 - _Z16correlate_kerneliiiiPfS_)
        .other          _Z16correlate_kerneliiiiPfS_,@"STO_CUDA_ENTRY STV_DEFAULT"
_Z16correlate_kerneliiiiPfS_:
.text._Z16correlate_kerneliiiiPfS_:
[----:B------:R-:W-:Y:S01]  /*0000*/  LDC R1, c[0x0][0x37c] ;  /* 0x0000df00ff017b82 */ /* 0x000fe20000000800 */
[----:B------:R-:W0:Y:S01]  /*0010*/  S2R R5, SR_CTAID.X ;  /* 0x0000000000057919 */ /* 0x000e220000002500 */
[----:B------:R-:W1:Y:S01]  /*0020*/  LDCU.64 UR6, c[0x0][0x358] ;  /* 0x00006b00ff0677ac */ /* 0x000e620008000a00 */
[----:B------:R-:W0:Y:S01]  /*0030*/  S2R R67, SR_CTAID.Y ;  /* 0x0000000000437919 */ /* 0x000e220000002600 */
[----:B------:R-:W2:Y:S01]  /*0040*/  S2R R50, SR_TID.X ;  /* 0x0000000000327919 */ /* 0x000ea20000002100 */
[----:B------:R-:W3:Y:S01]  /*0050*/  S2R R4, SR_TID.Y ;  /* 0x0000000000047919 */ /* 0x000ee20000002200 */
[----:B0-----:R-:W-:-:S13]  /*0060*/  ISETP.GT.U32.AND P0, PT, R5, R67, PT ;  /* 0x000000430500720c */ /* 0x001fda0003f04070 */
[----:B-123--:R-:W-:Y:S05]  /*0070*/  @!P0 BRA `(.L_x_120) ;  /* 0x0000000400688947 */ /* 0x00efea0003800000 */
[----:B------:R-:W0:Y:S01]  /*0080*/  LDCU UR4, c[0x0][0x384] ;  /* 0x00007080ff0477ac */ /* 0x000e220008000800 */
[----:B------:R-:W1:Y:S01]  /*0090*/  LDC R24, c[0x0][0x384] ;  /* 0x0000e100ff187b82 */ /* 0x000e620000000800 */
[----:B------:R-:W-:Y:S02]  /*00a0*/  IMAD R17, R5, 0x40, R50 ;  /* 0x0000004005117824 */ /* 0x000fe400078e0232 */
[----:B------:R-:W-:Y:S02]  /*00b0*/  IMAD.MOV.U32 R18, RZ, RZ, 0x8 ;  /* 0x00000008ff127424 */ /* 0x000fe400078e00ff */
[C---:B------:R-:W-:Y:S02]  /*00c0*/  VIADD R0, R17.reuse, 0x8 ;  /* 0x0000000811007836 */ /* 0x040fe40000000000 */
[----:B0-----:R-:W-:Y:S02]  /*00d0*/  IMAD R23, R17, UR4, RZ ;  /* 0x0000000411177c24 */ /* 0x001fe4000f8e02ff */
[----:B------:R-:W-:Y:S01]  /*00e0*/  IMAD R19, R0, UR4, RZ ;  /* 0x0000000400137c24 */ /* 0x000fe2000f8e02ff */
[----:B------:R-:W0:Y:S01]  /*00f0*/  LDCU.64 UR4, c[0x0][0x398] ;  /* 0x00007300ff0477ac */ /* 0x000e220008000a00 */
[----:B------:R-:W-:-:S02]  /*0100*/  IMAD.IADD R3, R23, 0x1, R4 ;  /* 0x0000000117037824 */ /* 0x000fc400078e0204 */
[--C-:B------:R-:W-:Y:S02]  /*0110*/  IMAD.IADD R2, R19, 0x1, R4.reuse ;  /* 0x0000000113027824 */ /* 0x100fe400078e0204 */
[C---:B------:R-:W-:Y:S02]  /*0120*/  IMAD R0, R67.reuse, 0x40, R4 ;  /* 0x0000004043007824 */ /* 0x040fe400078e0204 */
[C---:B------:R-:W-:Y:S02]  /*0130*/  IMAD R25, R67.reuse, 0x40, R3 ;  /* 0x0000004043197824 */ /* 0x040fe400078e0203 */
[----:B------:R-:W-:Y:S02]  /*0140*/  IMAD R21, R67, 0x40, R2 ;  /* 0x0000004043157824 */ /* 0x000fe400078e0202 */
[C---:B------:R-:W-:Y:S02]  /*0150*/  VIADD R10, R0.reuse, 0x8 ;  /* 0x00000008000a7836 */ /* 0x040fe40000000000 */
[----:B------:R-:W-:-:S02]  /*0160*/  VIADD R11, R0, 0x10 ;  /* 0x00000010000b7836 */ /* 0x000fc40000000000 */
[C---:B------:R-:W-:Y:S02]  /*0170*/  VIADD R12, R0.reuse, 0x18 ;  /* 0x00000018000c7836 */ /* 0x040fe40000000000 */
[C---:B------:R-:W-:Y:S02]  /*0180*/  VIADD R13, R0.reuse, 0x20 ;  /* 0x00000020000d7836 */ /* 0x040fe40000000000 */
[C---:B------:R-:W-:Y:S02]  /*0190*/  VIADD R14, R0.reuse, 0x28 ;  /* 0x00000028000e7836 */ /* 0x040fe40000000000 */
[C---:B------:R-:W-:Y:S02]  /*01a0*/  VIADD R15, R0.reuse, 0x30 ;  /* 0x00000030000f7836 */ /* 0x040fe40000000000 */
[----:B0-----:R-:W-:-:S07]  /*01b0*/  VIADD R16, R0, 0x38 ;  /* 0x0000003800107836 */ /* 0x001fce0000000000 */
.L_x_121:
[-C--:B--2---:R-:W-:Y:S01]  /*01c0*/  VIMNMX R2, PT, PT, R0, R17.reuse, !PT ;  /* 0x0000001100027248 */ /* 0x084fe20007fe0100 */
[----:B------:R-:W-:Y:S01]  /*01d0*/  VIADD R29, R17, 0x8 ;  /* 0x00000008111d7836 */ /* 0x000fe20000000000 */
[----:B------:R-:W-:Y:S01]  /*01e0*/  VIMNMX R5, PT, PT, R11, R17, !PT ;  /* 0x000000110b057248 */ /* 0x000fe20007fe0100 */
[----:B------:R-:W-:Y:S01]  /*01f0*/  VIADD R18, R18, 0x10 ;  /* 0x0000001012127836 */ /* 0x000fe20000000000 */
[-C--:B-1----:R-:W-:Y:S02]  /*0200*/  ISETP.GE.AND P0, PT, R2, R24.reuse, PT ;  /* 0x000000180200720c */ /* 0x082fe40003f06270 */
[----:B------:R-:W-:Y:S02]  /*0210*/  VIMNMX R7, PT, PT, R0, R29, !PT ;  /* 0x0000001d00077248 */ /* 0x000fe40007fe0100 */
[----:B------:R-:W-:Y:S02]  /*0220*/  VIMNMX R4, PT, PT, R10, R17, !PT ;  /* 0x000000110a047248 */ /* 0x000fe40007fe0100 */
[----:B------:R-:W-:-:S02]  /*0230*/  ISETP.GE.AND P2, PT, R7, R24, PT ;  /* 0x000000180700720c */ /* 0x000fc40003f46270 */
[----:B------:R-:W-:Y:S02]  /*0240*/  IADD3 R7, P1, PT, R0, R23, RZ ;  /* 0x0000001700077210 */ /* 0x000fe40007f3e0ff */
[-C--:B------:R-:W-:Y:S02]  /*0250*/  ISETP.GE.AND P3, PT, R5, R24.reuse, PT ;  /* 0x000000180500720c */ /* 0x080fe40003f66270 */
[----:B------:R-:W-:Y:S01]  /*0260*/  ISETP.GE.AND P4, PT, R4, R24, PT ;  /* 0x000000180400720c */ /* 0x000fe20003f86270 */
[----:B------:R-:W0:Y:S01]  /*0270*/  @!P0 LDC.64 R2, c[0x0][0x398] ;  /* 0x0000e600ff028b82 */ /* 0x000e220000000a00 */
[----:B------:R-:W-:Y:S02]  /*0280*/  VIMNMX R5, PT, PT, R13, R17, !PT ;  /* 0x000000110d057248 */ /* 0x000fe40007fe0100 */
[----:B------:R-:W-:Y:S01]  /*0290*/  LEA.HI.X.SX32 R8, R23, RZ, 0x1, P1 ;  /* 0x000000ff17087211 */ /* 0x000fe200008f0eff */
[----:B------:R-:W-:Y:S01]  /*02a0*/  IMAD R23, R24, 0x10, R23 ;  /* 0x0000001018177824 */ /* 0x000fe200078e0217 */
[----:B------:R-:W-:-:S02]  /*02b0*/  LEA R4, P6, R7, UR4, 0x2 ;  /* 0x0000000407047c11 */ /* 0x000fc4000f8c10ff */
[-C--:B------:R-:W-:Y:S02]  /*02c0*/  ISETP.GE.AND P1, PT, R5, R24.reuse, PT ;  /* 0x000000180500720c */ /* 0x080fe40003f26270 */
[-C--:B------:R-:W-:Y:S02]  /*02d0*/  VIMNMX R6, PT, PT, R12, R17.reuse, !PT ;  /* 0x000000110c067248 */ /* 0x080fe40007fe0100 */
[----:B------:R-:W-:Y:S02]  /*02e0*/  LEA.HI.X R5, R7, UR5, R8, 0x2, P6 ;  /* 0x0000000507057c11 */ /* 0x000fe4000b0f1408 */
[----:B------:R-:W1:Y:S01]  /*02f0*/  @!P2 LDC.64 R8, c[0x0][0x398] ;  /* 0x0000e600ff08ab82 */ /* 0x000e620000000a00 */
[----:B------:R-:W-:Y:S02]  /*0300*/  ISETP.GE.AND P5, PT, R6, R24, PT ;  /* 0x000000180600720c */ /* 0x000fe40003fa6270 */
[-C--:B------:R-:W-:Y:S02]  /*0310*/  VIMNMX R6, PT, PT, R14, R17.reuse, !PT ;  /* 0x000000110e067248 */ /* 0x080fe40007fe0100 */
[----:B------:R-:W-:-:S02]  /*0320*/  VIMNMX R7, PT, PT, R15, R17, !PT ;  /* 0x000000110f077248 */ /* 0x000fc40007fe0100 */
[----:B------:R-:W-:Y:S02]  /*0330*/  VIMNMX R20, PT, PT, R16, R17, !PT ;  /* 0x0000001110147248 */ /* 0x000fe40007fe0100 */
[----:B------:R-:W-:Y:S01]  /*0340*/  IADD3 R22, P6, PT, R0, R19, RZ ;  /* 0x0000001300167210 */ /* 0x000fe20007fde0ff */
[----:B0-----:R-:W-:-:S03]  /*0350*/  @!P0 IMAD.WIDE R2, R25, 0x4, R2 ;  /* 0x0000000419028825 */ /* 0x001fc600078e0202 */
[----:B------:R-:W-:Y:S01]  /*0360*/  LEA.HI.X.SX32 R27, R19, RZ, 0x1, P6 ;  /* 0x000000ff131b7211 */ /* 0x000fe200030f0eff */
[----:B------:R-:W-:Y:S01]  /*0370*/  IMAD R19, R24, 0x10, R19 ;  /* 0x0000001018137824 */ /* 0x000fe200078e0213 */
[----:B------:R0:W-:Y:S01]  /*0380*/  @!P0 STG.E desc[UR6][R2.64], RZ ;  /* 0x000000ff02008986 */ /* 0x0001e2000c101906 */
[-C--:B------:R-:W-:Y:S01]  /*0390*/  ISETP.GE.AND P0, PT, R6, R24.reuse, PT ;  /* 0x000000180600720c */ /* 0x080fe20003f06270 */
[----:B------:R-:W-:Y:S01]  /*03a0*/  IMAD R25, R24, 0x10, R25 ;  /* 0x0000001018197824 */ /* 0x000fe200078e0219 */
[C---:B------:R-:W-:Y:S01]  /*03b0*/  LEA R6, P6, R22.reuse, UR4, 0x2 ;  /* 0x0000000416067c11 */ /* 0x040fe2000f8c10ff */
[----:B------:R2:W-:Y:S01]  /*03c0*/  @!P3 STG.E desc[UR6][R4.64+0x40], RZ ;  /* 0x000040ff0400b986 */ /* 0x0005e2000c101906 */
[-C--:B------:R-:W-:Y:S02]  /*03d0*/  ISETP.GE.AND P3, PT, R7, R24.reuse, PT ;  /* 0x000000180700720c */ /* 0x080fe40003f66270 */
[----:B------:R-:W-:Y:S01]  /*03e0*/  LEA.HI.X R7, R22, UR5, R27, 0x2, P6 ;  /* 0x0000000516077c11 */ /* 0x000fe2000b0f141b */
[----:B------:R2:W-:Y:S01]  /*03f0*/  @!P4 STG.E desc[UR6][R4.64+0x20], RZ ;  /* 0x000020ff0400c986 */ /* 0x0005e2000c101906 */
[----:B------:R-:W-:-:S02]  /*0400*/  ISETP.GE.AND P4, PT, R20, R24, PT ;  /* 0x000000181400720c */ /* 0x000fc40003f86270 */
[-C--:B0-----:R-:W-:Y:S01]  /*0410*/  VIMNMX R2, PT, PT, R10, R29.reuse, !PT ;  /* 0x0000001d0a027248 */ /* 0x081fe20007fe0100 */
[----:B------:R2:W-:Y:S01]  /*0420*/  @!P5 STG.E desc[UR6][R4.64+0x60], RZ ;  /* 0x000060ff0400d986 */ /* 0x0005e2000c101906 */
[-C--:B------:R-:W-:Y:S02]  /*0430*/  VIMNMX R3, PT, PT, R11, R29.reuse, !PT ;  /* 0x0000001d0b037248 */ /* 0x080fe40007fe0100 */
[-C--:B------:R-:W-:Y:S01]  /*0440*/  ISETP.GE.AND P5, PT, R2, R24.reuse, PT ;  /* 0x000000180200720c */ /* 0x080fe20003fa6270 */
[----:B------:R2:W-:Y:S01]  /*0450*/  @!P1 STG.E desc[UR6][R4.64+0x80], RZ ;  /* 0x000080ff04009986 */ /* 0x0005e2000c101906 */
[----:B------:R-:W-:Y:S02]  /*0460*/  ISETP.GE.AND P1, PT, R3, R24, PT ;  /* 0x000000180300720c */ /* 0x000fe40003f26270 */
[-C--:B------:R-:W-:Y:S01]  /*0470*/  VIMNMX R2, PT, PT, R12, R29.reuse, !PT ;  /* 0x0000001d0c027248 */ /* 0x080fe20007fe0100 */
[----:B------:R2:W-:Y:S01]  /*0480*/  @!P0 STG.E desc[UR6][R4.64+0xa0], RZ ;  /* 0x0000a0ff04008986 */ /* 0x0005e2000c101906 */
[----:B------:R-:W-:-:S02]  /*0490*/  VIMNMX R3, PT, PT, R13, R29, !PT ;  /* 0x0000001d0d037248 */ /* 0x000fc40007fe0100 */
[-C--:B------:R-:W-:Y:S01]  /*04a0*/  ISETP.GE.AND P0, PT, R2, R24.reuse, PT ;  /* 0x000000180200720c */ /* 0x080fe20003f06270 */
[----:B------:R2:W-:Y:S01]  /*04b0*/  @!P3 STG.E desc[UR6][R4.64+0xc0], RZ ;  /* 0x0000c0ff0400b986 */ /* 0x0005e2000c101906 */
[-C--:B------:R-:W-:Y:S01]  /*04c0*/  ISETP.GE.AND P3, PT, R3, R24.reuse, PT ;  /* 0x000000180300720c */ /* 0x080fe20003f66270 */
[----:B-1----:R-:W-:Y:S01]  /*04d0*/  @!P2 IMAD.WIDE R2, R21, 0x4, R8 ;  /* 0x000000041502a825 */ /* 0x002fe200078e0208 */
[-C--:B------:R-:W-:Y:S01]  /*04e0*/  VIMNMX R20, PT, PT, R14, R29.reuse, !PT ;  /* 0x0000001d0e147248 */ /* 0x080fe20007fe0100 */
[----:B------:R2:W-:Y:S01]  /*04f0*/  @!P4 STG.E desc[UR6][R4.64+0xe0], RZ ;  /* 0x0000e0ff0400c986 */ /* 0x0005e2000c101906 */
[-C--:B------:R-:W-:Y:S01]  /*0500*/  VIMNMX R8, PT, PT, R15, R29.reuse, !PT ;  /* 0x0000001d0f087248 */ /* 0x080fe20007fe0100 */
[----:B------:R-:W-:Y:S01]  /*0510*/  IMAD R21, R24, 0x10, R21 ;  /* 0x0000001018157824 */ /* 0x000fe200078e0215 */
[----:B------:R-:W-:Y:S01]  /*0520*/  VIMNMX R9, PT, PT, R16, R29, !PT ;  /* 0x0000001d10097248 */ /* 0x000fe20007fe0100 */
[----:B------:R2:W-:Y:S01]  /*0530*/  @!P2 STG.E desc[UR6][R2.64], RZ ;  /* 0x000000ff0200a986 */ /* 0x0005e2000c101906 */
[----:B------:R-:W-:-:S02]  /*0540*/  ISETP.GE.AND P4, PT, R20, R24, PT ;  /* 0x000000181400720c */ /* 0x000fc40003f86270 */
[-C--:B------:R-:W-:Y:S01]  /*0550*/  ISETP.GE.AND P6, PT, R8, R24.reuse, PT ;  /* 0x000000180800720c */ /* 0x080fe20003fc6270 */
[----:B------:R2:W-:Y:S01]  /*0560*/  @!P5 STG.E desc[UR6][R6.64+0x20], RZ ;  /* 0x000020ff0600d986 */ /* 0x0005e2000c101906 */
[----:B------:R-:W-:Y:S02]  /*0570*/  ISETP.GE.AND P2, PT, R9, R24, PT ;  /* 0x000000180900720c */ /* 0x000fe40003f46270 */
[----:B------:R-:W-:Y:S01]  /*0580*/  ISETP.NE.AND P5, PT, R18, 0x48, PT ;  /* 0x000000481200780c */ /* 0x000fe20003fa5270 */
[----:B------:R2:W-:Y:S04]  /*0590*/  @!P1 STG.E desc[UR6][R6.64+0x40], RZ ;  /* 0x000040ff06009986 */ /* 0x0005e8000c101906 */
[----:B------:R2:W-:Y:S04]  /*05a0*/  @!P0 STG.E desc[UR6][R6.64+0x60], RZ ;  /* 0x000060ff06008986 */ /* 0x0005e8000c101906 */
[----:B------:R2:W-:Y:S04]  /*05b0*/  @!P3 STG.E desc[UR6][R6.64+0x80], RZ ;  /* 0x000080ff0600b986 */ /* 0x0005e8000c101906 */
[----:B------:R2:W-:Y:S04]  /*05c0*/  @!P4 STG.E desc[UR6][R6.64+0xa0], RZ ;  /* 0x0000a0ff0600c986 */ /* 0x0005e8000c101906 */
[----:B------:R2:W-:Y:S04]  /*05d0*/  @!P6 STG.E desc[UR6][R6.64+0xc0], RZ ;  /* 0x0000c0ff0600e986 */ /* 0x0005e8000c101906 */
[----:B------:R2:W-:Y:S01]  /*05e0*/  @!P2 STG.E desc[UR6][R6.64+0xe0], RZ ;  /* 0x0000e0ff0600a986 */ /* 0x0005e2000c101906 */
[----:B------:R-:W-:Y:S05]  /*05f0*/  @!P5 EXIT ;  /* 0x000000000000d94d */ /* 0x000fea0003800000 */
[----:B------:R-:W-:Y:S01]  /*0600*/  VIADD R17, R17, 0x10 ;  /* 0x0000001011117836 */ /* 0x000fe20000000000 */
[----:B------:R-:W-:Y:S06]  /*0610*/  BRA `(.L_x_121) ;  /* 0xfffffff800e87947 */ /* 0x000fec000383ffff */
.L_x_120:
[----:B------:R-:W0:Y:S01]  /*0620*/  S2R R0, SR_TID.X ;  /* 0x0000000000007919 */ /* 0x000e220000002100 */
[----:B------:R-:W1:Y:S01]  /*0630*/  LDC R32, c[0x0][0x384] ;  /* 0x0000e100ff207b82 */ /* 0x000e620000000800 */
[----:B------:R-:W2:Y:S01]  /*0640*/  LDCU UR4, c[0x0][0x380] ;  /* 0x00007000ff0477ac */ /* 0x000ea20008000800 */
[----:B------:R-:W-:Y:S01]  /*0650*/  CS2R R28, SRZ ;  /* 0x00000000001c7805 */ /* 0x000fe2000001ff00 */
[----:B------:R-:W3:Y:S01]  /*0660*/  S2R R30, SR_TID.Y ;  /* 0x00000000001e7919 */ /* 0x000ee20000002200 */
[----:B------:R-:W-:Y:S02]  /*0670*/  CS2R R26, SRZ ;  /* 0x00000000001a7805 */ /* 0x000fe4000001ff00 */
[----:B------:R-:W-:Y:S02]  /*0680*/  CS2R R24, SRZ ;  /* 0x0000000000187805 */ /* 0x000fe4000001ff00 */
[----:B------:R-:W-:Y:S02]  /*0690*/  CS2R R22, SRZ ;  /* 0x0000000000167805 */ /* 0x000fe4000001ff00 */
[----:B------:R-:W-:-:S02]  /*06a0*/  CS2R R20, SRZ ;  /* 0x0000000000147805 */ /* 0x000fc4000001ff00 */
[----:B------:R-:W-:Y:S02]  /*06b0*/  CS2R R18, SRZ ;  /* 0x0000000000127805 */ /* 0x000fe4000001ff00 */
[----:B------:R-:W-:Y:S02]  /*06c0*/  CS2R R16, SRZ ;  /* 0x0000000000107805 */ /* 0x000fe4000001ff00 */
[----:B------:R-:W-:Y:S02]  /*06d0*/  CS2R R14, SRZ ;  /* 0x00000000000e7805 */ /* 0x000fe4000001ff00 */
[----:B------:R-:W-:Y:S02]  /*06e0*/  CS2R R12, SRZ ;  /* 0x00000000000c7805 */ /* 0x000fe4000001ff00 */
[----:B------:R-:W-:Y:S02]  /*06f0*/  CS2R R10, SRZ ;  /* 0x00000000000a7805 */ /* 0x000fe4000001ff00 */
[----:B------:R-:W-:Y:S01]  /*0700*/  CS2R R8, SRZ ;  /* 0x0000000000087805 */ /* 0x000fe2000001ff00 */
[----:B------:R-:W-:Y:S01]  /*0710*/  IMAD.MOV.U32 R51, RZ, RZ, RZ ;  /* 0x000000ffff337224 */ /* 0x000fe200078e00ff */
[----:B------:R-:W-:-:S02]  /*0720*/  CS2R R64, SRZ ;  /* 0x0000000000407805 */ /* 0x000fc4000001ff00 */
[----:B------:R-:W-:Y:S01]  /*0730*/  CS2R R62, SRZ ;  /* 0x00000000003e7805 */ /* 0x000fe2000001ff00 */
[----:B------:R-:W-:Y:S01]  /*0740*/  IMAD.MOV.U32 R61, RZ, RZ, RZ ;  /* 0x000000ffff3d7224 */ /* 0x000fe200078e00ff */
[----:B------:R-:W-:Y:S01]  /*0750*/  CS2R R68, SRZ ;  /* 0x0000000000447805 */ /* 0x000fe2000001ff00 */
[----:B--2---:R-:W-:Y:S01]  /*0760*/  UISETP.GT.AND UP0, UPT, UR4, URZ, UPT ;  /* 0x000000ff0400728c */ /* 0x004fe2000bf04270 */
[----:B------:R-:W-:Y:S01]  /*0770*/  IMAD.MOV.U32 R59, RZ, RZ, RZ ;  /* 0x000000ffff3b7224 */ /* 0x000fe200078e00ff */
[----:B------:R-:W-:Y:S01]  /*0780*/  CS2R R34, SRZ ;  /* 0x0000000000227805 */ /* 0x000fe2000001ff00 */
        /* <DEDUP_REMOVED lines=10> */
[----:B0-----:R-:W-:Y:S01]  /*0830*/  IMAD R31, R5, 0x40, R0 ;  /* 0x00000040051f7824 */ /* 0x001fe200078e0200 */
[----:B------:R-:W-:Y:S01]  /*0840*/  CS2R R46, SRZ ;  /* 0x00000000002e7805 */ /* 0x000fe2000001ff00 */
[----:B------:R-:W-:-:S02]  /*0850*/  IMAD.MOV.U32 R0, RZ, RZ, RZ ;  /* 0x000000ffff007224 */ /* 0x000fc400078e00ff */
[----:B---3--:R-:W-:Y:S02]  /*0860*/  IMAD R30, R67, 0x40, R30 ;  /* 0x00000040431e7824 */ /* 0x008fe400078e021e */
[----:B------:R-:W-:Y:S02]  /*0870*/  IMAD.MOV.U32 R79, RZ, RZ, RZ ;  /* 0x000000ffff4f7224 */ /* 0x000fe400078e00ff */
[----:B------:R-:W-:Y:S01]  /*0880*/  IMAD.MOV.U32 R77, RZ, RZ, RZ ;  /* 0x000000ffff4d7224 */ /* 0x000fe200078e00ff */
[----:B------:R-:W-:Y:S01]  /*0890*/  VIMNMX R3, PT, PT, R31, R30, !PT ;  /* 0x0000001e1f037248 */ /* 0x000fe20007fe0100 */
[----:B------:R-:W-:Y:S02]  /*08a0*/  IMAD.MOV.U32 R75, RZ, RZ, RZ ;  /* 0x000000ffff4b7224 */ /* 0x000fe400078e00ff */
[----:B------:R-:W-:Y:S01]  /*08b0*/  IMAD.MOV.U32 R73, RZ, RZ, RZ ;  /* 0x000000ffff497224 */ /* 0x000fe200078e00ff */
[----:B-1----:R-:W-:Y:S01]  /*08c0*/  ISETP.GE.AND P0, PT, R3, R32, PT ;  /* 0x000000200300720c */ /* 0x002fe20003f06270 */
[----:B------:R-:W-:-:S02]  /*08d0*/  IMAD.MOV.U32 R71, RZ, RZ, RZ ;  /* 0x000000ffff477224 */ /* 0x000fc400078e00ff */
[----:B------:R-:W-:Y:S02]  /*08e0*/  IMAD.MOV.U32 R85, RZ, RZ, RZ ;  /* 0x000000ffff557224 */ /* 0x000fe400078e00ff */
[----:B------:R-:W-:Y:S02]  /*08f0*/  IMAD.MOV.U32 R93, RZ, RZ, RZ ;  /* 0x000000ffff5d7224 */ /* 0x000fe400078e00ff */
[----:B------:R-:W-:Y:S02]  /*0900*/  IMAD.MOV.U32 R87, RZ, RZ, RZ ;  /* 0x000000ffff577224 */ /* 0x000fe400078e00ff */
[----:B------:R-:W-:Y:S02]  /*0910*/  IMAD.MOV.U32 R89, RZ, RZ, RZ ;  /* 0x000000ffff597224 */ /* 0x000fe400078e00ff */
[----:B------:R-:W-:Y:S02]  /*0920*/  IMAD.MOV.U32 R91, RZ, RZ, RZ ;  /* 0x000000ffff5b7224 */ /* 0x000fe400078e00ff */
[----:B------:R-:W0:Y:S01]  /*0930*/  @!P0 LDC.64 R2, c[0x0][0x398] ;  /* 0x0000e600ff028b82 */ /* 0x000e220000000a00 */
[----:B------:R-:W-:-:S02]  /*0940*/  IMAD.MOV.U32 R66, RZ, RZ, RZ ;  /* 0x000000ffff427224 */ /* 0x000fc400078e00ff */
[----:B------:R-:W-:Y:S02]  /*0950*/  IMAD.MOV.U32 R33, RZ, RZ, RZ ;  /* 0x000000ffff217224 */ /* 0x000fe400078e00ff */
[----:B------:R-:W-:Y:S02]  /*0960*/  VIADD R48, R30, 0x8 ;  /* 0x000000081e307836 */ /* 0x000fe40000000000 */
[----:B------:R-:W-:Y:S01]  /*0970*/  IMAD.MOV.U32 R49, RZ, RZ, RZ ;  /* 0x000000ffff317224 */ /* 0x000fe200078e00ff */
[----:B------:R-:W-:Y:S06]  /*0980*/  BRA.U !UP0, `(.L_x_122) ;  /* 0x00000009081c7547 */ /* 0x000fec000b800000 */
[----:B------:R-:W-:Y:S01]  /*0990*/  IMAD R67, R67, 0x40, R4 ;  /* 0x0000004043437824 */ /* 0x000fe200078e0204 */
[----:B------:R-:W-:Y:S01]  /*09a0*/  CS2R R28, SRZ ;  /* 0x00000000001c7805 */ /* 0x000fe2000001ff00 */
[----:B------:R-:W-:Y:S01]  /*09b0*/  IMAD R50, R5, 0x40, R50 ;  /* 0x0000004005327824 */ /* 0x000fe200078e0232 */
[----:B------:R-:W-:Y:S02]  /*09c0*/  CS2R R26, SRZ ;  /* 0x00000000001a7805 */ /* 0x000fe4000001ff00 */
        /* <DEDUP_REMOVED lines=30> */
[----:B------:R-:W-:Y:S01]  /*0bb0*/  UIADD3 UR4, UPT, UPT, -UR4, URZ, URZ ;  /* 0x000000ff04047290 */ /* 0x000fe2000fffe1ff */
[----:B------:R-:W-:Y:S01]  /*0bc0*/  IMAD.MOV.U32 R75, RZ, RZ, RZ ;  /* 0x000000ffff4b7224 */ /* 0x000fe200078e00ff */
[----:B------:R-:W1:Y:S01]  /*0bd0*/  LDCU UR5, c[0x0][0x38c] ;  /* 0x00007180ff0577ac */ /* 0x000e620008000800 */
[----:B------:R-:W-:-:S02]  /*0be0*/  IMAD.MOV.U32 R73, RZ, RZ, RZ ;  /* 0x000000ffff497224 */ /* 0x000fc400078e00ff */
[----:B------:R-:W-:Y:S02]  /*0bf0*/  IMAD.MOV.U32 R71, RZ, RZ, RZ ;  /* 0x000000ffff477224 */ /* 0x000fe400078e00ff */
[----:B------:R-:W-:Y:S02]  /*0c00*/  IMAD.MOV.U32 R85, RZ, RZ, RZ ;  /* 0x000000ffff557224 */ /* 0x000fe400078e00ff */
[----:B------:R-:W-:Y:S02]  /*0c10*/  IMAD.MOV.U32 R93, RZ, RZ, RZ ;  /* 0x000000ffff5d7224 */ /* 0x000fe400078e00ff */
[----:B------:R-:W-:Y:S02]  /*0c20*/  IMAD.MOV.U32 R87, RZ, RZ, RZ ;  /* 0x000000ffff577224 */ /* 0x000fe400078e00ff */
[----:B------:R-:W-:Y:S02]  /*0c30*/  IMAD.MOV.U32 R89, RZ, RZ, RZ ;  /* 0x000000ffff597224 */ /* 0x000fe400078e00ff */
[----:B------:R-:W-:-:S02]  /*0c40*/  IMAD.MOV.U32 R91, RZ, RZ, RZ ;  /* 0x000000ffff5b7224 */ /* 0x000fc400078e00ff */
[----:B------:R-:W-:Y:S02]  /*0c50*/  IMAD.MOV.U32 R66, RZ, RZ, RZ ;  /* 0x000000ffff427224 */ /* 0x000fe400078e00ff */
[----:B------:R-:W-:Y:S02]  /*0c60*/  IMAD.MOV.U32 R33, RZ, RZ, RZ ;  /* 0x000000ffff217224 */ /* 0x000fe400078e00ff */
[----:B-1----:R-:W-:-:S07]  /*0c70*/  IMAD.MOV.U32 R49, RZ, RZ, RZ ;  /* 0x000000ffff317224 */ /* 0x002fce00078e00ff */
.L_x_123:
[----:B------:R-:W1:Y:S02]  /*0c80*/  LDC.64 R6, c[0x0][0x390] ;  /* 0x0000e400ff067b82 */ /* 0x000e640000000a00 */
[----:B-1----:R-:W-:-:S04]  /*0c90*/  IMAD.WIDE R4, R50, 0x4, R6 ;  /* 0x0000000432047825 */ /* 0x002fc800078e0206 */
[C---:B------:R-:W-:Y:S01]  /*0ca0*/  IMAD.WIDE R6, R67.reuse, 0x4, R6 ;  /* 0x0000000443067825 */ /* 0x040fe200078e0206 */
[----:B------:R-:W2:Y:S04]  /*0cb0*/  LDG.E R52, desc[UR6][R4.64] ;  /* 0x0000000604347981 */ /* 0x000ea8000c1e1900 */
        /* <DEDUP_REMOVED lines=14> */
[----:B------:R-:W5:Y:S01]  /*0da0*/  LDG.E R90, desc[UR6][R6.64+0xe0] ;  /* 0x0000e006065a7981 */ /* 0x000f62000c1e1900 */
[----:B------:R-:W-:Y:S01]  /*0db0*/  UIADD3 UR4, UPT, UPT, UR4, 0x1, URZ ;  /* 0x0000000104047890 */ /* 0x000fe2000fffe0ff */
[----:B------:R-:W-:-:S02]  /*0dc0*/  VIADD R67, R67, UR5 ;  /* 0x0000000543437c36 */ /* 0x000fc40008000000 */
[----:B------:R-:W-:Y:S01]  /*0dd0*/  VIADD R50, R50, UR5 ;  /* 0x0000000532327c36 */ /* 0x000fe20008000000 */
[----:B------:R-:W-:Y:S01]  /*0de0*/  UISETP.NE.AND UP0, UPT, UR4, URZ, UPT ;  /* 0x000000ff0400728c */ /* 0x000fe2000bf05270 */
[-C--:B--2---:R-:W-:Y:S01]  /*0df0*/  FFMA R68, R52, R76.reuse, R68 ;  /* 0x0000004c34447223 */ /* 0x084fe20000000044 */
[-C--:B---3--:R-:W-:Y:S01]  /*0e00*/  FFMA R85, R54, R76.reuse, R85 ;  /* 0x0000004c36557223 */ /* 0x088fe20000000055 */
[-C--:B----4-:R-:W-:Y:S01]  /*0e10*/  FFMA R69, R56, R76.reuse, R69 ;  /* 0x0000004c38457223 */ /* 0x090fe20000000045 */
[-C--:B-----5:R-:W-:Y:S01]  /*0e20*/  FFMA R51, R58, R76.reuse, R51 ;  /* 0x0000004c3a337223 */ /* 0x0a0fe20000000033 */
[-C--:B------:R-:W-:Y:S01]  /*0e30*/  FFMA R0, R60, R76.reuse, R0 ;  /* 0x0000004c3c007223 */ /* 0x080fe20000000000 */
[-C--:B------:R-:W-:Y:S01]  /*0e40*/  FFMA R22, R70, R76.reuse, R22 ;  /* 0x0000004c46167223 */ /* 0x080fe20000000016 */
[-C--:B------:R-:W-:Y:S01]  /*0e50*/  FFMA R33, R72, R76.reuse, R33 ;  /* 0x0000004c48217223 */ /* 0x080fe20000000021 */
[----:B------:R-:W-:Y:S01]  /*0e60*/  FFMA R41, R74, R76, R41 ;  /* 0x0000004c4a297223 */ /* 0x000fe20000000029 */
[-C--:B------:R-:W-:Y:S01]  /*0e70*/  FFMA R66, R52, R78.reuse, R66 ;  /* 0x0000004e34427223 */ /* 0x080fe20000000042 */
[-C--:B------:R-:W-:Y:S01]  /*0e80*/  FFMA R71, R54, R78.reuse, R71 ;  /* 0x0000004e36477223 */ /* 0x080fe20000000047 */
[-C--:B------:R-:W-:Y:S01]  /*0e90*/  FFMA R53, R56, R78.reuse, R53 ;  /* 0x0000004e38357223 */ /* 0x080fe20000000035 */
[-C--:B------:R-:W-:Y:S01]  /*0ea0*/  FFMA R9, R58, R78.reuse, R9 ;  /* 0x0000004e3a097223 */ /* 0x080fe20000000009 */
        /* <DEDUP_REMOVED lines=52> */
[----:B------:R-:W-:Y:S06]  /*11f0*/  BRA.U UP0, `(.L_x_123) ;  /* 0xfffffff900a07547 */ /* 0x000fec000b83ffff */
.L_x_122:
[----:B------:R-:W1:Y:S01]  /*1200*/  LDCU.64 UR8, c[0x0][0x398] ;  /* 0x00007300ff0877ac */ /* 0x000e620008000a00 */
[C---:B------:R-:W-:Y:S01]  /*1210*/  VIADD R50, R30.reuse, 0x10 ;  /* 0x000000101e327836 */ /* 0x040fe20000000000 */
[C---:B------:R-:W-:Y:S01]  /*1220*/  VIMNMX R5, PT, PT, R31.reuse, R48, !PT ;  /* 0x000000301f057248 */ /* 0x040fe20007fe0100 */
[C---:B------:R-:W-:Y:S02]  /*1230*/  VIADD R52, R30.reuse, 0x18 ;  /* 0x000000181e347836 */ /* 0x040fe40000000000 */
[C---:B------:R-:W-:Y:S01]  /*1240*/  VIADD R70, R31.reuse, 0x8 ;  /* 0x000000081f467836 */ /* 0x040fe20000000000 */
[C---:B------:R-:W-:Y:S01]  /*1250*/  VIMNMX R7, PT, PT, R31.reuse, R50, !PT ;  /* 0x000000321f077248 */ /* 0x040fe20007fe0100 */
[-C--:B------:R-:W-:Y:S01]  /*1260*/  IMAD R67, R31, R32.reuse, RZ ;  /* 0x000000201f437224 */ /* 0x080fe200078e02ff */
[----:B------:R-:W-:Y:S01]  /*1270*/  ISETP.GE.AND P5, PT, R5, R32, PT ;  /* 0x000000200500720c */ /* 0x000fe20003fa6270 */
[C---:B------:R-:W-:Y:S01]  /*1280*/  VIADD R54, R30.reuse, 0x20 ;  /* 0x000000201e367836 */ /* 0x040fe20000000000 */
[----:B------:R-:W-:Y:S01]  /*1290*/  VIMNMX R4, PT, PT, R31, R52, !PT ;  /* 0x000000341f047248 */ /* 0x000fe20007fe0100 */
[C---:B------:R-:W-:Y:S01]  /*12a0*/  @!P0 IMAD.IADD R5, R30.reuse, 0x1, R67 ;  /* 0x000000011e058824 */ /* 0x040fe200078e0243 */
[----:B------:R-:W-:Y:S01]  /*12b0*/  ISETP.GE.AND P6, PT, R7, R32, PT ;  /* 0x000000200700720c */ /* 0x000fe20003fc6270 */
[C---:B------:R-:W-:Y:S01]  /*12c0*/  VIADD R56, R30.reuse, 0x28 ;  /* 0x000000281e387836 */ /* 0x040fe20000000000 */
[C---:B------:R-:W-:Y:S01]  /*12d0*/  VIMNMX R7, PT, PT, R30.reuse, R70, !PT ;  /* 0x000000461e077248 */ /* 0x040fe20007fe0100 */
[C---:B------:R-:W-:Y:S01]  /*12e0*/  VIADD R58, R30.reuse, 0x30 ;  /* 0x000000301e3a7836 */ /* 0x040fe20000000000 */
[C---:B------:R-:W-:Y:S01]  /*12f0*/  IADD3 R6, P2, PT, R30.reuse, R67, RZ ;  /* 0x000000431e067210 */ /* 0x040fe20007f5e0ff */
[----:B------:R-:W-:Y:S01]  /*1300*/  VIADD R60, R30, 0x38 ;  /* 0x000000381e3c7836 */ /* 0x000fe20000000000 */
[-C--:B------:R-:W-:Y:S01]  /*1310*/  ISETP.GE.AND P3, PT, R4, R32.reuse, PT ;  /* 0x000000200400720c */ /* 0x080fe20003f66270 */
[----:B0-----:R-:W-:Y:S01]  /*1320*/  @!P0 IMAD.WIDE R4, R5, 0x4, R2 ;  /* 0x0000000405048825 */ /* 0x001fe200078e0202 */
[----:B------:R-:W-:-:S02]  /*1330*/  ISETP.GE.AND P1, PT, R7, R32, PT ;  /* 0x000000200700720c */ /* 0x000fc40003f26270 */
[----:B------:R-:W-:Y:S02]  /*1340*/  VIMNMX R3, PT, PT, R31, R54, !PT ;  /* 0x000000361f037248 */ /* 0x000fe40007fe0100 */
[----:B------:R-:W-:Y:S01]  /*1350*/  LEA.HI.X.SX32 R7, R67, RZ, 0x1, P2 ;  /* 0x000000ff43077211 */ /* 0x000fe200010f0eff */
[----:B------:R0:W-:Y:S01]  /*1360*/  @!P0 STG.E desc[UR6][R4.64], R68 ;  /* 0x0000004404008986 */ /* 0x0001e2000c101906 */
[C---:B-1----:R-:W-:Y:S02]  /*1370*/  LEA R2, P2, R6.reuse, UR8, 0x2 ;  /* 0x0000000806027c11 */ /* 0x042fe4000f8410ff */
[----:B------:R-:W-:Y:S02]  /*1380*/  ISETP.GE.AND P4, PT, R3, R32, PT ;  /* 0x000000200300720c */ /* 0x000fe40003f86270 */
[----:B------:R-:W-:Y:S02]  /*1390*/  LEA.HI.X R3, R6, UR9, R7, 0x2, P2 ;  /* 0x0000000906037c11 */ /* 0x000fe400090f1407 */
[----:B------:R-:W-:-:S02]  /*13a0*/  VIMNMX R7, PT, PT, R31, R56, !PT ;  /* 0x000000381f077248 */ /* 0x000fc40007fe0100 */
[----:B------:R-:W-:Y:S01]  /*13b0*/  VIMNMX R6, PT, PT, R31, R58, !PT ;  /* 0x0000003a1f067248 */ /* 0x000fe20007fe0100 */
[----:B------:R1:W-:Y:S01]  /*13c0*/  @!P5 STG.E desc[UR6][R2.64+0x20], R66 ;  /* 0x000020420200d986 */ /* 0x0003e2000c101906 */
[-C--:B------:R-:W-:Y:S01]  /*13d0*/  ISETP.GE.AND P0, PT, R7, R32.reuse, PT ;  /* 0x000000200700720c */ /* 0x080fe20003f06270 */
[C---:B0-----:R-:W-:Y:S01]  /*13e0*/  VIADD R68, R31.reuse, 0x10 ;  /* 0x000000101f447836 */ /* 0x041fe20000000000 */
[----:B------:R-:W-:Y:S01]  /*13f0*/  ISETP.GE.AND P2, PT, R6, R32, PT ;  /* 0x000000200600720c */ /* 0x000fe20003f46270 */
[----:B------:R-:W-:Y:S01]  /*1400*/  IMAD R5, R32, 0x8, R67 ;  /* 0x0000000820057824 */ /* 0x000fe200078e0243 */
[----:B------:R-:W0:Y:S01]  /*1410*/  @!P1 LDC.64 R6, c[0x0][0x398] ;  /* 0x0000e600ff069b82 */ /* 0x000e220000000a00 */
[----:B------:R-:W-:Y:S01]  /*1420*/  VIMNMX R72, PT, PT, R31, R60, !PT ;  /* 0x0000003c1f487248 */ /* 0x000fe20007fe0100 */
[----:B------:R-:W-:Y:S01]  /*1430*/  @!P4 STG.E desc[UR6][R2.64+0x80], R91 ;  /* 0x0000805b0200c986 */ /* 0x000fe2000c101906 */
[----:B------:R-:W-:Y:S02]  /*1440*/  VIMNMX R4, PT, PT, R52, R70, !PT ;  /* 0x0000004634047248 */ /* 0x000fe40007fe0100 */
[----:B------:R-:W-:Y:S01]  /*1450*/  ISETP.GE.AND P5, PT, R72, R32, PT ;  /* 0x000000204800720c */ /* 0x000fe20003fa6270 */
[----:B------:R2:W-:Y:S01]  /*1460*/  @!P6 STG.E desc[UR6][R2.64+0x40], R64 ;  /* 0x000040400200e986 */ /* 0x0005e2000c101906 */
[----:B-1----:R-:W-:-:S02]  /*1470*/  VIMNMX R66, PT, PT, R30, R68, !PT ;  /* 0x000000441e427248 */ /* 0x002fc40007fe0100 */
[----:B------:R-:W-:Y:S01]  /*1480*/  VIMNMX R74, PT, PT, R48, R70, !PT ;  /* 0x00000046304a7248 */ /* 0x000fe20007fe0100 */
[----:B------:R1:W-:Y:S01]  /*1490*/  @!P0 STG.E desc[UR6][R2.64+0xa0], R89 ;  /* 0x0000a05902008986 */ /* 0x0003e2000c101906 */
[-C--:B------:R-:W-:Y:S02]  /*14a0*/  ISETP.GE.AND P0, PT, R66, R32.reuse, PT ;  /* 0x000000204200720c */ /* 0x080fe40003f06270 */
[-C--:B------:R-:W-:Y:S01]  /*14b0*/  ISETP.GE.AND P4, PT, R4, R32.reuse, PT ;  /* 0x000000200400720c */ /* 0x080fe20003f86270 */
[----:B------:R-:W-:Y:S01]  /*14c0*/  @!P2 STG.E desc[UR6][R2.64+0xc0], R87 ;  /* 0x0000c0570200a986 */ /* 0x000fe2000c101906 */
[----:B------:R-:W-:Y:S01]  /*14d0*/  @!P1 IMAD.IADD R4, R30, 0x1, R5 ;  /* 0x000000011e049824 */ /* 0x000fe200078e0205 */
[----:B------:R-:W-:Y:S02]  /*14e0*/  ISETP.GE.AND P6, PT, R74, R32, PT ;  /* 0x000000204a00720c */ /* 0x000fe40003fc6270 */
[----:B--2---:R-:W-:Y:S01]  /*14f0*/  IADD3 R64, P2, PT, R30, R5, RZ ;  /* 0x000000051e407210 */ /* 0x004fe20007f5e0ff */
[----:B------:R2:W-:Y:S01]  /*1500*/  @!P3 STG.E desc[UR6][R2.64+0x60], R62 ;  /* 0x0000603e0200b986 */ /* 0x0005e2000c101906 */
[----:B------:R-:W-:-:S02]  /*1510*/  VIMNMX R72, PT, PT, R50, R70, !PT ;  /* 0x0000004632487248 */ /* 0x000fc40007fe0100 */
[----:B------:R-:W-:Y:S01]  /*1520*/  LEA.HI.X.SX32 R5, R5, RZ, 0x1, P2 ;  /* 0x000000ff05057211 */ /* 0x000fe200010f0eff */
[----:B------:R3:W-:Y:S01]  /*1530*/  @!P5 STG.E desc[UR6][R2.64+0xe0], R93 ;  /* 0x0000e05d0200d986 */ /* 0x0007e2000c101906 */
[----:B0-----:R-:W-:Y:S01]  /*1540*/  @!P1 IMAD.WIDE R6, R4, 0x4, R6 ;  /* 0x0000000404069825 */ /* 0x001fe200078e0206 */
[----:B------:R-:W-:Y:S02]  /*1550*/  LEA R4, P2, R64, UR8, 0x2 ;  /* 0x0000000840047c11 */ /* 0x000fe4000f8410ff */
[-C--:B-1----:R-:W-:Y:S02]  /*1560*/  VIMNMX R89, PT, PT, R56, R70.reuse, !PT ;  /* 0x0000004638597248 */ /* 0x082fe40007fe0100 */
[----:B------:R-:W-:Y:S01]  /*1570*/  LEA.HI.X R5, R64, UR9, R5, 0x2, P2 ;  /* 0x0000000940057c11 */ /* 0x000fe200090f1405 */
[----:B------:R0:W-:Y:S01]  /*1580*/  @!P1 STG.E desc[UR6][R6.64], R85 ;  /* 0x0000005506009986 */ /* 0x0001e2000c101906 */
[----:B--2---:R-:W-:Y:S02]  /*1590*/  VIMNMX R62, PT, PT, R54, R70, !PT ;  /* 0x00000046363e7248 */ /* 0x004fe40007fe0100 */
[----:B------:R-:W-:Y:S01]  /*15a0*/  ISETP.GE.AND P2, PT, R89, R32, PT ;  /* 0x000000205900720c */ /* 0x000fe20003f46270 */
[----:B------:R1:W-:Y:S01]  /*15b0*/  @!P6 STG.E desc[UR6][R4.64+0x20], R71 ;  /* 0x000020470400e986 */ /* 0x0003e2000c101906 */
[----:B---3--:R-:W2:Y:S01]  /*15c0*/  @!P0 LDC.64 R2, c[0x0][0x398] ;  /* 0x0000e600ff028b82 */ /* 0x008ea20000000a00 */
[----:B------:R-:W-:-:S02]  /*15d0*/  VIMNMX R87, PT, PT, R60, R70, !PT ;  /* 0x000000463c577248 */ /* 0x000fc40007fe0100 */
[-C--:B------:R-:W-:Y:S01]  /*15e0*/  ISETP.GE.AND P5, PT, R62, R32.reuse, PT ;  /* 0x000000203e00720c */ /* 0x080fe20003fa6270 */
[----:B------:R-:W-:Y:S01]  /*15f0*/  @!P4 STG.E desc[UR6][R4.64+0x60], R75 ;  /* 0x0000604b0400c986 */ /* 0x000fe2000c101906 */
[----:B------:R-:W-:Y:S02]  /*1600*/  ISETP.GE.AND P6, PT, R87, R32, PT ;  /* 0x000000205700720c */ /* 0x000fe40003fc6270 */
[----:B------:R-:W-:Y:S01]  /*1610*/  VIMNMX R91, PT, PT, R58, R70, !PT ;  /* 0x000000463a5b7248 */ /* 0x000fe20007fe0100 */
[----:B0-----:R-:W-:Y:S01]  /*1620*/  VIADD R85, R31, 0x18 ;  /* 0x000000181f557836 */ /* 0x001fe20000000000 */
[----:B------:R-:W-:Y:S02]  /*1630*/  VIMNMX R87, PT, PT, R50, R68, !PT ;  /* 0x0000004432577248 */ /* 0x000fe40007fe0100 */
[-C--:B------:R-:W-:Y:S01]  /*1640*/  ISETP.GE.AND P3, PT, R72, R32.reuse, PT ;  /* 0x000000204800720c */ /* 0x080fe20003f66270 */
[----:B------:R-:W-:Y:S01]  /*1650*/  @!P2 STG.E desc[UR6][R4.64+0xa0], R79 ;  /* 0x0000a04f0400a986 */ /* 0x000fe2000c101906 */
[-C--:B------:R-:W-:Y:S01]  /*1660*/  ISETP.GE.AND P1, PT, R91, R32.reuse, PT ;  /* 0x000000205b00720c */ /* 0x080fe20003f26270 */
[--C-:B-1----:R-:W-:Y:S01]  /*1670*/  IMAD R71, R32, 0x10, R67.reuse ;  /* 0x0000001020477824 */ /* 0x102fe200078e0243 */
[----:B------:R-:W-:Y:S01]  /*1680*/  ISETP.GE.AND P4, PT, R87, R32, PT ;  /* 0x000000205700720c */ /* 0x000fe20003f86270 */
[----:B------:R-:W-:Y:S01]  /*1690*/  @!P5 STG.E desc[UR6][R4.64+0x80], R77 ;  /* 0x0000804d0400d986 */ /* 0x000fe2000c101906 */
[----:B------:R-:W-:Y:S01]  /*16a0*/  VIMNMX R87, PT, PT, R30, R85, !PT ;  /* 0x000000551e577248 */ /* 0x000fe20007fe0100 */
[----:B------:R-:W-:Y:S01]  /*16b0*/  IMAD R67, R32, 0x20, R67 ;  /* 0x0000002020437824 */ /* 0x000fe200078e0243 */
[----:B------:R-:W-:Y:S01]  /*16c0*/  VIMNMX R7, PT, PT, R52, R68, !PT ;  /* 0x0000004434077248 */ /* 0x000fe20007fe0100 */
[----:B------:R-:W-:Y:S01]  /*16d0*/  @!P6 STG.E desc[UR6][R4.64+0xe0], R83 ;  /* 0x0000e0530400e986 */ /* 0x000fe2000c101906 */
[----:B------:R-:W-:-:S02]  /*16e0*/  ISETP.GE.AND P2, PT, R87, R32, PT ;  /* 0x000000205700720c */ /* 0x000fc40003f46270 */
[----:B------:R-:W-:Y:S01]  /*16f0*/  ISETP.GE.AND P5, PT, R7, R32, PT ;  /* 0x000000200700720c */ /* 0x000fe20003fa6270 */
[----:B------:R0:W-:Y:S01]  /*1700*/  @!P3 STG.E desc[UR6][R4.64+0x40], R73 ;  /* 0x000040490400b986 */ /* 0x0001e2000c101906 */
[----:B------:R-:W-:Y:S01]  /*1710*/  @!P0 IMAD.IADD R7, R30, 0x1, R71 ;  /* 0x000000011e078824 */ /* 0x000fe200078e0247 */
[----:B------:R-:W-:Y:S02]  /*1720*/  VIMNMX R89, PT, PT, R48, R68, !PT ;  /* 0x0000004430597248 */ /* 0x000fe40007fe0100 */
[----:B------:R1:W-:Y:S01]  /*1730*/  @!P1 STG.E desc[UR6][R4.64+0xc0], R81 ;  /* 0x0000c05104009986 */ /* 0x0003e2000c101906 */
[----:B------:R-:W-:Y:S01]  /*1740*/  IADD3 R62, P1, PT, R30, R71, RZ ;  /* 0x000000471e3e7210 */ /* 0x000fe20007f3e0ff */
[----:B--2---:R-:W-:Y:S01]  /*1750*/  @!P0 IMAD.WIDE R6, R7, 0x4, R2 ;  /* 0x0000000407068825 */ /* 0x004fe200078e0202 */
[----:B------:R-:W-:Y:S02]  /*1760*/  ISETP.GE.AND P3, PT, R89, R32, PT ;  /* 0x000000205900720c */ /* 0x000fe40003f66270 */
[----:B------:R-:W-:Y:S01]  /*1770*/  LEA.HI.X.SX32 R3, R71, RZ, 0x1, P1 ;  /* 0x000000ff47037211 */ /* 0x000fe200008f0eff */
[----:B------:R-:W-:Y:S01]  /*1780*/  IMAD R71, R32, 0x8, R71 ;  /* 0x0000000820477824 */ /* 0x000fe200078e0247 */
[----:B------:R-:W-:Y:S01]  /*1790*/  LEA R2, P1, R62, UR8, 0x2 ;  /* 0x000000083e027c11 */ /* 0x000fe2000f8210ff */
[----:B------:R2:W-:Y:S01]  /*17a0*/  @!P0 STG.E desc[UR6][R6.64], R69 ;  /* 0x0000004506008986 */ /* 0x0005e2000c101906 */
[----:B0-----:R-:W-:-:S02]  /*17b0*/  VIMNMX R73, PT, PT, R54, R68, !PT ;  /* 0x0000004436497248 */ /* 0x001fc40007fe0100 */
[----:B------:R-:W-:Y:S01]  /*17c0*/  VIMNMX R75, PT, PT, R58, R68, !PT ;  /* 0x000000443a4b7248 */ /* 0x000fe20007fe0100 */
[----:B-1----:R-:W0:Y:S01]  /*17d0*/  @!P2 LDC.64 R4, c[0x0][0x398] ;  /* 0x0000e600ff04ab82 */ /* 0x002e220000000a00 */
[----:B------:R-:W-:Y:S02]  /*17e0*/  ISETP.GE.AND P6, PT, R73, R32, PT ;  /* 0x000000204900720c */ /* 0x000fe40003fc6270 */
[----:B------:R-:W-:Y:S02]  /*17f0*/  VIMNMX R73, PT, PT, R56, R68, !PT ;  /* 0x0000004438497248 */ /* 0x000fe40007fe0100 */
[----:B------:R-:W-:Y:S02]  /*1800*/  LEA.HI.X R3, R62, UR9, R3, 0x2, P1 ;  /* 0x000000093e037c11 */ /* 0x000fe400088f1403 */
[-C--:B------:R-:W-:Y:S01]  /*1810*/  ISETP.GE.AND P0, PT, R73, R32.reuse, PT ;  /* 0x000000204900720c */ /* 0x080fe20003f06270 */
[----:B--2---:R-:W-:Y:S01]  /*1820*/  VIADD R69, R31, 0x20 ;  /* 0x000000201f457836 */ /* 0x004fe20000000000 */
[----:B------:R-:W-:Y:S01]  /*1830*/  ISETP.GE.AND P1, PT, R75, R32, PT ;  /* 0x000000204b00720c */ /* 0x000fe20003f26270 */
[----:B------:R1:W-:Y:S01]  /*1840*/  @!P3 STG.E desc[UR6][R2.64+0x20], R53 ;  /* 0x000020350200b986 */ /* 0x0003e2000c101906 */
[----:B------:R-:W-:-:S02]  /*1850*/  VIMNMX R73, PT, PT, R60, R68, !PT ;  /* 0x000000443c497248 */ /* 0x000fc40007fe0100 */
[-C--:B------:R-:W-:Y:S01]  /*1860*/  VIMNMX R7, PT, PT, R52, R85.reuse, !PT ;  /* 0x0000005534077248 */ /* 0x080fe20007fe0100 */
[----:B------:R-:W-:Y:S01]  /*1870*/  @!P6 STG.E desc[UR6][R2.64+0x80], R59 ;  /* 0x0000803b0200e986 */ /* 0x000fe2000c101906 */
[-C--:B------:R-:W-:Y:S02]  /*1880*/  ISETP.GE.AND P3, PT, R73, R32.reuse, PT ;  /* 0x000000204900720c */ /* 0x080fe40003f66270 */
[----:B------:R-:W-:Y:S01]  /*1890*/  ISETP.GE.AND P6, PT, R7, R32, PT ;  /* 0x000000200700720c */ /* 0x000fe20003fc6270 */
[----:B------:R2:W-:Y:S01]  /*18a0*/  @!P5 STG.E desc[UR6][R2.64+0x60], R57 ;  /* 0x000060390200d986 */ /* 0x0005e2000c101906 */
[----:B------:R-:W-:Y:S01]  /*18b0*/  @!P2 IMAD.IADD R7, R30, 0x1, R71 ;  /* 0x000000011e07a824 */ /* 0x000fe200078e0247 */
[----:B------:R-:W-:Y:S02]  /*18c0*/  VIMNMX R75, PT, PT, R48, R85, !PT ;  /* 0x00000055304b7248 */ /* 0x000fe40007fe0100 */
[----:B-1----:R-:W-:Y:S01]  /*18d0*/  VIMNMX R53, PT, PT, R30, R69, !PT ;  /* 0x000000451e357248 */ /* 0x002fe20007fe0100 */
[----:B------:R-:W-:Y:S01]  /*18e0*/  @!P0 STG.E desc[UR6][R2.64+0xa0], R61 ;  /* 0x0000a03d02008986 */ /* 0x000fe2000c101906 */
[----:B0-----:R-:W-:Y:S01]  /*18f0*/  @!P2 IMAD.WIDE R6, R7, 0x4, R4 ;  /* 0x000000040706a825 */ /* 0x001fe200078e0204 */
[----:B------:R-:W-:-:S02]  /*1900*/  VIMNMX R73, PT, PT, R50, R85, !PT ;  /* 0x0000005532497248 */ /* 0x000fc40007fe0100 */
[-C--:B------:R-:W-:Y:S01]  /*1910*/  ISETP.GE.AND P0, PT, R53, R32.reuse, PT ;  /* 0x000000203500720c */ /* 0x080fe20003f06270 */
[----:B------:R-:W-:Y:S01]  /*1920*/  @!P1 STG.E desc[UR6][R2.64+0xc0], R63 ;  /* 0x0000c03f02009986 */ /* 0x000fe2000c101906 */
[----:B------:R-:W-:Y:S02]  /*1930*/  VIMNMX R53, PT, PT, R54, R85, !PT ;  /* 0x0000005536357248 */ /* 0x000fe40007fe0100 */
[----:B--2---:R-:W-:Y:S01]  /*1940*/  IADD3 R57, P1, PT, R30, R71, RZ ;  /* 0x000000471e397210 */ /* 0x004fe20007f3e0ff */
[----:B------:R0:W-:Y:S01]  /*1950*/  @!P4 STG.E desc[UR6][R2.64+0x40], R55 ;  /* 0x000040370200c986 */ /* 0x0001e2000c101906 */
[-C--:B------:R-:W-:Y:S02]  /*1960*/  ISETP.GE.AND P4, PT, R75, R32.reuse, PT ;  /* 0x000000204b00720c */ /* 0x080fe40003f86270 */
[----:B------:R-:W-:Y:S01]  /*1970*/  LEA.HI.X.SX32 R62, R71, RZ, 0x1, P1 ;  /* 0x000000ff473e7211 */ /* 0x000fe200008f0eff */
[----:B------:R1:W-:Y:S01]  /*1980*/  @!P3 STG.E desc[UR6][R2.64+0xe0], R65 ;  /* 0x0000e0410200b986 */ /* 0x0003e2000c101906 */
[----:B------:R-:W-:-:S02]  /*1990*/  ISETP.GE.AND P1, PT, R53, R32, PT ;  /* 0x000000203500720c */ /* 0x000fc40003f26270 */
[-C--:B------:R-:W-:Y:S01]  /*19a0*/  VIMNMX R53, PT, PT, R56, R85.reuse, !PT ;  /* 0x0000005538357248 */ /* 0x080fe20007fe0100 */
[----:B------:R2:W-:Y:S01]  /*19b0*/  @!P2 STG.E desc[UR6][R6.64], R51 ;  /* 0x000000330600a986 */ /* 0x0005e2000c101906 */
[----:B------:R-:W-:Y:S02]  /*19c0*/  LEA R4, P3, R57, UR8, 0x2 ;  /* 0x0000000839047c11 */ /* 0x000fe4000f8610ff */
[-C--:B------:R-:W-:Y:S02]  /*19d0*/  ISETP.GE.AND P2, PT, R53, R32.reuse, PT ;  /* 0x000000203500720c */ /* 0x080fe40003f46270 */
[----:B0-----:R-:W-:Y:S02]  /*19e0*/  VIMNMX R55, PT, PT, R58, R85, !PT ;  /* 0x000000553a377248 */ /* 0x001fe40007fe0100 */
[----:B------:R-:W-:Y:S01]  /*19f0*/  LEA.HI.X R5, R57, UR9, R62, 0x2, P3 ;  /* 0x0000000939057c11 */ /* 0x000fe200098f143e */
[----:B-1----:R-:W0:Y:S01]  /*1a00*/  @!P0 LDC.64 R2, c[0x0][0x398] ;  /* 0x0000e600ff028b82 */ /* 0x002e220000000a00 */
[----:B------:R-:W-:-:S02]  /*1a10*/  ISETP.GE.AND P3, PT, R55, R32, PT ;  /* 0x000000203700720c */ /* 0x000fc40003f66270 */
[----:B------:R-:W-:Y:S01]  /*1a20*/  VIMNMX R85, PT, PT, R60, R85, !PT ;  /* 0x000000553c557248 */ /* 0x000fe20007fe0100 */
[----:B--2---:R-:W-:Y:S01]  /*1a30*/  VIADD R51, R31, 0x28 ;  /* 0x000000281f337836 */ /* 0x004fe20000000000 */
[----:B------:R1:W-:Y:S01]  /*1a40*/  @!P4 STG.E desc[UR6][R4.64+0x20], R9 ;  /* 0x000020090400c986 */ /* 0x0003e2000c101906 */
[-C--:B------:R-:W-:Y:S02]  /*1a50*/  ISETP.GE.AND P5, PT, R73, R32.reuse, PT ;  /* 0x000000204900720c */ /* 0x080fe40003fa6270 */
[-C--:B------:R-:W-:Y:S01]  /*1a60*/  ISETP.GE.AND P4, PT, R85, R32.reuse, PT ;  /* 0x000000205500720c */ /* 0x080fe20003f86270 */
[----:B------:R-:W-:Y:S01]  /*1a70*/  @!P2 STG.E desc[UR6][R4.64+0xa0], R17 ;  /* 0x0000a0110400a986 */ /* 0x000fe2000c101906 */
[-C--:B------:R-:W-:Y:S02]  /*1a80*/  VIMNMX R7, PT, PT, R52, R69.reuse, !PT ;  /* 0x0000004534077248 */ /* 0x080fe40007fe0100 */
[-C--:B------:R-:W-:Y:S01]  /*1a90*/  VIMNMX R53, PT, PT, R48, R69.reuse, !PT ;  /* 0x0000004530357248 */ /* 0x080fe20007fe0100 */
[----:B------:R-:W-:Y:S01]  /*1aa0*/  @!P1 STG.E desc[UR6][R4.64+0x80], R15 ;  /* 0x0000800f04009986 */ /* 0x000fe2000c101906 */
[----:B------:R-:W-:Y:S01]  /*1ab0*/  ISETP.GE.AND P1, PT, R7, R32, PT ;  /* 0x000000200700720c */ /* 0x000fe20003f26270 */
[----:B------:R-:W-:Y:S01]  /*1ac0*/  @!P0 IMAD.IADD R7, R30, 0x1, R67 ;  /* 0x000000011e078824 */ /* 0x000fe200078e0243 */
[----:B------:R-:W-:Y:S01]  /*1ad0*/  VIMNMX R55, PT, PT, R50, R69, !PT ;  /* 0x0000004532377248 */ /* 0x000fe20007fe0100 */
[----:B------:R2:W-:Y:S01]  /*1ae0*/  @!P6 STG.E desc[UR6][R4.64+0x60], R13 ;  /* 0x0000600d0400e986 */ /* 0x0005e2000c101906 */
[----:B-1----:R-:W-:-:S02]  /*1af0*/  VIMNMX R9, PT, PT, R30, R51, !PT ;  /* 0x000000331e097248 */ /* 0x002fc40007fe0100 */
[-C--:B------:R-:W-:Y:S01]  /*1b00*/  ISETP.GE.AND P6, PT, R55, R32.reuse, PT ;  /* 0x000000203700720c */ /* 0x080fe20003fc6270 */
[----:B------:R-:W-:Y:S01]  /*1b10*/  @!P3 STG.E desc[UR6][R4.64+0xc0], R19 ;  /* 0x0000c0130400b986 */ /* 0x000fe2000c101906 */
[-C--:B------:R-:W-:Y:S02]  /*1b20*/  ISETP.GE.AND P2, PT, R9, R32.reuse, PT ;  /* 0x000000200900720c */ /* 0x080fe40003f46270 */
[----:B------:R-:W-:Y:S01]  /*1b30*/  VIMNMX R9, PT, PT, R54, R69, !PT ;  /* 0x0000004536097248 */ /* 0x000fe20007fe0100 */
[----:B------:R1:W-:Y:S01]  /*1b40*/  @!P5 STG.E desc[UR6][R4.64+0x40], R11 ;  /* 0x0000400b0400d986 */ /* 0x0003e2000c101906 */
[----:B0-----:R-:W-:Y:S01]  /*1b50*/  @!P0 IMAD.WIDE R6, R7, 0x4, R2 ;  /* 0x0000000407068825 */ /* 0x001fe200078e0202 */
[-C--:B------:R-:W-:Y:S02]  /*1b60*/  ISETP.GE.AND P5, PT, R53, R32.reuse, PT ;  /* 0x000000203500720c */ /* 0x080fe40003fa6270 */
[----:B--2---:R-:W-:Y:S01]  /*1b70*/  IADD3 R13, P3, PT, R30, R67, RZ ;  /* 0x000000431e0d7210 */ /* 0x004fe20007f7e0ff */
[----:B------:R0:W-:Y:S03]  /*1b80*/  @!P4 STG.E desc[UR6][R4.64+0xe0], R21 ;  /* 0x0000e0150400c986 */ /* 0x0001e6000c101906 */
[----:B------:R-:W-:Y:S01]  /*1b90*/  LEA.HI.X.SX32 R62, R67, RZ, 0x1, P3 ;  /* 0x000000ff433e7211 */ /* 0x000fe200018f0eff */
[----:B------:R2:W-:Y:S01]  /*1ba0*/  @!P0 STG.E desc[UR6][R6.64], R0 ;  /* 0x0000000006008986 */ /* 0x0005e2000c101906 */
[----:B------:R-:W-:-:S02]  /*1bb0*/  ISETP.GE.AND P3, PT, R9, R32, PT ;  /* 0x000000200900720c */ /* 0x000fc40003f66270 */
[-C--:B------:R-:W-:Y:S02]  /*1bc0*/  VIMNMX R9, PT, PT, R56, R69.reuse, !PT ;  /* 0x0000004538097248 */ /* 0x080fe40007fe0100 */
[----:B------:R-:W-:Y:S02]  /*1bd0*/  LEA R2, P4, R13, UR8, 0x2 ;  /* 0x000000080d027c11 */ /* 0x000fe4000f8810ff */
[-C--:B-1----:R-:W-:Y:S01]  /*1be0*/  VIMNMX R11, PT, PT, R58, R69.reuse, !PT ;  /* 0x000000453a0b7248 */ /* 0x082fe20007fe0100 */
[----:B0-----:R-:W0:Y:S01]  /*1bf0*/  @!P2 LDC.64 R4, c[0x0][0x398] ;  /* 0x0000e600ff04ab82 */ /* 0x001e220000000a00 */
[-C--:B------:R-:W-:Y:S02]  /*1c00*/  ISETP.GE.AND P0, PT, R9, R32.reuse, PT ;  /* 0x000000200900720c */ /* 0x080fe40003f06270 */
[----:B------:R-:W-:Y:S01]  /*1c10*/  LEA.HI.X R3, R13, UR9, R62, 0x2, P4 ;  /* 0x000000090d037c11 */ /* 0x000fe2000a0f143e */
[----:B------:R-:W-:Y:S01]  /*1c20*/  VIADD R13, R31, 0x30 ;  /* 0x000000301f0d7836 */ /* 0x000fe20000000000 */
[----:B------:R-:W-:Y:S01]  /*1c30*/  ISETP.GE.AND P4, PT, R11, R32, PT ;  /* 0x000000200b00720c */ /* 0x000fe20003f86270 */
[----:B------:R-:W-:Y:S01]  /*1c40*/  VIADD R31, R31, 0x38 ;  /* 0x000000381f1f7836 */ /* 0x000fe20000000000 */
[----:B------:R-:W-:Y:S01]  /*1c50*/  VIMNMX R69, PT, PT, R60, R69, !PT ;  /* 0x000000453c457248 */ /* 0x000fe20007fe0100 */
[----:B------:R-:W-:Y:S01]  /*1c60*/  @!P5 STG.E desc[UR6][R2.64+0x20], R8 ;  /* 0x000020080200d986 */ /* 0x000fe2000c101906 */
[----:B------:R-:W-:-:S02]  /*1c70*/  VIMNMX R11, PT, PT, R50, R51, !PT ;  /* 0x00000033320b7248 */ /* 0x000fc40007fe0100 */
[----:B------:R-:W-:Y:S01]  /*1c80*/  VIMNMX R9, PT, PT, R48, R51, !PT ;  /* 0x0000003330097248 */ /* 0x000fe20007fe0100 */
[----:B------:R-:W-:Y:S01]  /*1c90*/  @!P1 STG.E desc[UR6][R2.64+0x60], R12 ;  /* 0x0000600c02009986 */ /* 0x000fe2000c101906 */
[-C--:B------:R-:W-:Y:S02]  /*1ca0*/  ISETP.GE.AND P5, PT, R69, R32.reuse, PT ;  /* 0x000000204500720c */ /* 0x080fe40003fa6270 */
[-C--:B------:R-:W-:Y:S01]  /*1cb0*/  ISETP.GE.AND P1, PT, R11, R32.reuse, PT ;  /* 0x000000200b00720c */ /* 0x080fe20003f26270 */
[----:B------:R-:W-:Y:S01]  /*1cc0*/  @!P6 STG.E desc[UR6][R2.64+0x40], R10 ;  /* 0x0000400a0200e986 */ /* 0x000fe2000c101906 */
[----:B------:R-:W-:Y:S02]  /*1cd0*/  VIMNMX R11, PT, PT, R30, R13, !PT ;  /* 0x0000000d1e0b7248 */ /* 0x000fe40007fe0100 */
[-C--:B------:R-:W-:Y:S01]  /*1ce0*/  ISETP.GE.AND P6, PT, R9, R32.reuse, PT ;  /* 0x000000200900720c */ /* 0x080fe20003fc6270 */
[----:B------:R-:W-:Y:S01]  /*1cf0*/  @!P0 STG.E desc[UR6][R2.64+0xa0], R16 ;  /* 0x0000a01002008986 */ /* 0x000fe2000c101906 */
[-C--:B--2---:R-:W-:Y:S01]  /*1d00*/  VIMNMX R7, PT, PT, R52, R51.reuse, !PT ;  /* 0x0000003334077248 */ /* 0x084fe20007fe0100 */
[----:B------:R-:W-:Y:S01]  /*1d10*/  IMAD R9, R32, 0x8, R67 ;  /* 0x0000000820097824 */ /* 0x000fe200078e0243 */
[-C--:B------:R-:W-:Y:S01]  /*1d20*/  ISETP.GE.AND P0, PT, R11, R32.reuse, PT ;  /* 0x000000200b00720c */ /* 0x080fe20003f06270 */
[----:B------:R-:W-:Y:S01]  /*1d30*/  @!P3 STG.E desc[UR6][R2.64+0x80], R14 ;  /* 0x0000800e0200b986 */ /* 0x000fe2000c101906 */
[-C--:B------:R-:W-:Y:S01]  /*1d40*/  ISETP.GE.AND P3, PT, R7, R32.reuse, PT ;  /* 0x000000200700720c */ /* 0x080fe20003f66270 */
[----:B------:R-:W-:Y:S01]  /*1d50*/  @!P2 IMAD.IADD R7, R30, 0x1, R9 ;  /* 0x000000011e07a824 */ /* 0x000fe200078e0209 */
[----:B------:R-:W-:Y:S01]  /*1d60*/  VIMNMX R11, PT, PT, R54, R51, !PT ;  /* 0x00000033360b7248 */ /* 0x000fe20007fe0100 */
[----:B------:R-:W-:Y:S01]  /*1d70*/  @!P4 STG.E desc[UR6][R2.64+0xc0], R18 ;  /* 0x0000c0120200c986 */ /* 0x000fe2000c101906 */
[----:B------:R-:W-:Y:S01]  /*1d80*/  IADD3 R0, P4, PT, R30, R9, RZ ;  /* 0x000000091e007210 */ /* 0x000fe20007f9e0ff */
[----:B0-----:R-:W-:Y:S01]  /*1d90*/  @!P2 IMAD.WIDE R6, R7, 0x4, R4 ;  /* 0x000000040706a825 */ /* 0x001fe200078e0204 */
[----:B------:R-:W-:Y:S01]  /*1da0*/  VIMNMX R15, PT, PT, R58, R13, !PT ;  /* 0x0000000d3a0f7248 */ /* 0x000fe20007fe0100 */
[----:B------:R0:W-:Y:S01]  /*1db0*/  @!P5 STG.E desc[UR6][R2.64+0xe0], R20 ;  /* 0x0000e0140200d986 */ /* 0x0001e2000c101906 */
[----:B------:R-:W-:Y:S01]  /*1dc0*/  LEA.HI.X.SX32 R5, R9, RZ, 0x1, P4 ;  /* 0x000000ff09057211 */ /* 0x000fe200020f0eff */
[----:B------:R-:W-:Y:S01]  /*1dd0*/  IMAD R67, R32, 0x10, R67 ;  /* 0x0000001020437824 */ /* 0x000fe200078e0243 */
[----:B------:R-:W-:Y:S01]  /*1de0*/  LEA R4, P5, R0, UR8, 0x2 ;  /* 0x0000000800047c11 */ /* 0x000fe2000f8a10ff */
[----:B------:R1:W-:Y:S01]  /*1df0*/  @!P2 STG.E desc[UR6][R6.64], R22 ;  /* 0x000000160600a986 */ /* 0x0003e2000c101906 */
[----:B------:R-:W-:-:S02]  /*1e00*/  ISETP.GE.AND P4, PT, R11, R32, PT ;  /* 0x000000200b00720c */ /* 0x000fc40003f86270 */
[----:B------:R-:W-:Y:S02]  /*1e10*/  VIMNMX R9, PT, PT, R56, R51, !PT ;  /* 0x0000003338097248 */ /* 0x000fe40007fe0100 */
[----:B------:R-:W-:Y:S02]  /*1e20*/  LEA.HI.X R5, R0, UR9, R5, 0x2, P5 ;  /* 0x0000000900057c11 */ /* 0x000fe4000a8f1405 */
[-C--:B------:R-:W-:Y:S01]  /*1e30*/  ISETP.GE.AND P5, PT, R9, R32.reuse, PT ;  /* 0x000000200900720c */ /* 0x080fe20003fa6270 */
[----:B0-----:R-:W0:Y:S01]  /*1e40*/  @!P0 LDC.64 R2, c[0x0][0x398] ;  /* 0x0000e600ff028b82 */ /* 0x001e220000000a00 */
[----:B------:R-:W-:Y:S01]  /*1e50*/  VIMNMX R9, PT, PT, R48, R13, !PT ;  /* 0x0000000d30097248 */ /* 0x000fe20007fe0100 */
[----:B------:R-:W-:Y:S01]  /*1e60*/  @!P1 STG.E desc[UR6][R4.64+0x40], R24 ;  /* 0x0000401804009986 */ /* 0x000fe2000c101906 */
[-C--:B------:R-:W-:Y:S02]  /*1e70*/  VIMNMX R11, PT, PT, R58, R51.reuse, !PT ;  /* 0x000000333a0b7248 */ /* 0x080fe40007fe0100 */
[----:B------:R-:W-:Y:S01]  /*1e80*/  VIMNMX R51, PT, PT, R60, R51, !PT ;  /* 0x000000333c337248 */ /* 0x000fe20007fe0100 */
[----:B------:R-:W-:Y:S01]  /*1e90*/  @!P6 STG.E desc[UR6][R4.64+0x20], R23 ;  /* 0x000020170400e986 */ /* 0x000fe2000c101906 */
[----:B------:R-:W-:-:S02]  /*1ea0*/  ISETP.GE.AND P1, PT, R9, R32, PT ;  /* 0x000000200900720c */ /* 0x000fc40003f26270 */
[-C--:B------:R-:W-:Y:S01]  /*1eb0*/  ISETP.GE.AND P2, PT, R11, R32.reuse, PT ;  /* 0x000000200b00720c */ /* 0x080fe20003f46270 */
[----:B------:R-:W-:Y:S01]  /*1ec0*/  @!P4 STG.E desc[UR6][R4.64+0x80], R26 ;  /* 0x0000801a0400c986 */ /* 0x000fe2000c101906 */
[----:B------:R-:W-:Y:S02]  /*1ed0*/  VIMNMX R9, PT, PT, R30, R31, !PT ;  /* 0x0000001f1e097248 */ /* 0x000fe40007fe0100 */
[-C--:B------:R-:W-:Y:S01]  /*1ee0*/  ISETP.GE.AND P6, PT, R51, R32.reuse, PT ;  /* 0x000000203300720c */ /* 0x080fe20003fc6270 */
[----:B------:R-:W-:Y:S01]  /*1ef0*/  @!P5 STG.E desc[UR6][R4.64+0xa0], R27 ;  /* 0x0000a01b0400d986 */ /* 0x000fe2000c101906 */
[----:B------:R-:W-:Y:S02]  /*1f00*/  ISETP.GE.AND P4, PT, R9, R32, PT ;  /* 0x000000200900720c */ /* 0x000fe40003f86270 */
[-C--:B-1----:R-:W-:Y:S01]  /*1f10*/  VIMNMX R7, PT, PT, R52, R13.reuse, !PT ;  /* 0x0000000d34077248 */ /* 0x082fe20007fe0100 */
[----:B------:R-:W-:Y:S01]  /*1f20*/  @!P3 STG.E desc[UR6][R4.64+0x60], R25 ;  /* 0x000060190400b986 */ /* 0x000fe2000c101906 */
[----:B------:R-:W-:-:S02]  /*1f30*/  VIMNMX R9, PT, PT, R54, R13, !PT ;  /* 0x0000000d36097248 */ /* 0x000fc40007fe0100 */
[-C--:B------:R-:W-:Y:S01]  /*1f40*/  ISETP.GE.AND P5, PT, R7, R32.reuse, PT ;  /* 0x000000200700720c */ /* 0x080fe20003fa6270 */
[C---:B------:R-:W-:Y:S01]  /*1f50*/  @!P0 IMAD.IADD R7, R30.reuse, 0x1, R67 ;  /* 0x000000011e078824 */ /* 0x040fe200078e0243 */
[----:B------:R-:W-:Y:S01]  /*1f60*/  @!P2 STG.E desc[UR6][R4.64+0xc0], R28 ;  /* 0x0000c01c0400a986 */ /* 0x000fe2000c101906 */
[----:B------:R-:W-:Y:S02]  /*1f70*/  IADD3 R0, P2, PT, R30, R67, RZ ;  /* 0x000000431e007210 */ /* 0x000fe40007f5e0ff */
[----:B0-----:R-:W-:Y:S01]  /*1f80*/  @!P0 IMAD.WIDE R2, R7, 0x4, R2 ;  /* 0x0000000407028825 */ /* 0x001fe200078e0202 */
[----:B------:R-:W-:Y:S01]  /*1f90*/  @!P6 STG.E desc[UR6][R4.64+0xe0], R29 ;  /* 0x0000e01d0400e986 */ /* 0x000fe2000c101906 */
[----:B------:R-:W-:Y:S02]  /*1fa0*/  ISETP.GE.AND P6, PT, R9, R32, PT ;  /* 0x000000200900720c */ /* 0x000fe40003fc6270 */
[----:B------:R-:W0:Y:S01]  /*1fb0*/  @!P4 LDC.64 R8, c[0x0][0x398] ;  /* 0x0000e600ff08cb82 */ /* 0x000e220000000a00 */
[----:B------:R-:W-:Y:S01]  /*1fc0*/  LEA.HI.X.SX32 R7, R67, RZ, 0x1, P2 ;  /* 0x000000ff43077211 */ /* 0x000fe200010f0eff */
[----:B------:R1:W-:Y:S01]  /*1fd0*/  @!P0 STG.E desc[UR6][R2.64], R33 ;  /* 0x0000002102008986 */ /* 0x0003e2000c101906 */
[----:B------:R-:W-:Y:S01]  /*1fe0*/  VIMNMX R11, PT, PT, R50, R13, !PT ;  /* 0x0000000d320b7248 */ /* 0x000fe20007fe0100 */
[----:B------:R-:W-:Y:S01]  /*1ff0*/  IMAD R67, R32, 0x8, R67 ;  /* 0x0000000820437824 */ /* 0x000fe200078e0243 */
[----:B------:R-:W-:-:S02]  /*2000*/  LEA R6, P2, R0, UR8, 0x2 ;  /* 0x0000000800067c11 */ /* 0x000fc4000f8410ff */
[-C--:B------:R-:W-:Y:S02]  /*2010*/  ISETP.GE.AND P3, PT, R11, R32.reuse, PT ;  /* 0x000000200b00720c */ /* 0x080fe40003f66270 */
[----:B------:R-:W-:Y:S02]  /*2020*/  LEA.HI.X R7, R0, UR9, R7, 0x2, P2 ;  /* 0x0000000900077c11 */ /* 0x000fe400090f1407 */
[-C--:B------:R-:W-:Y:S02]  /*2030*/  VIMNMX R11, PT, PT, R56, R13.reuse, !PT ;  /* 0x0000000d380b7248 */ /* 0x080fe40007fe0100 */
[----:B------:R-:W-:Y:S01]  /*2040*/  VIMNMX R13, PT, PT, R60, R13, !PT ;  /* 0x0000000d3c0d7248 */ /* 0x000fe20007fe0100 */
[----:B------:R2:W-:Y:S01]  /*2050*/  @!P1 STG.E desc[UR6][R6.64+0x20], R34 ;  /* 0x0000202206009986 */ /* 0x0005e2000c101906 */
[-C--:B------:R-:W-:Y:S01]  /*2060*/  ISETP.GE.AND P0, PT, R11, R32.reuse, PT ;  /* 0x000000200b00720c */ /* 0x080fe20003f06270 */
[----:B-1----:R-:W-:Y:S01]  /*2070*/  @!P4 IMAD.IADD R3, R30, 0x1, R67 ;  /* 0x000000011e03c824 */ /* 0x002fe200078e0243 */
[-C--:B------:R-:W-:Y:S01]  /*2080*/  ISETP.GE.AND P1, PT, R13, R32.reuse, PT ;  /* 0x000000200d00720c */ /* 0x080fe20003f26270 */
[----:B------:R2:W-:Y:S01]  /*2090*/  @!P6 STG.E desc[UR6][R6.64+0x80], R37 ;  /* 0x000080250600e986 */ /* 0x0005e2000c101906 */
[----:B------:R-:W-:-:S02]  /*20a0*/  ISETP.GE.AND P2, PT, R15, R32, PT ;  /* 0x000000200f00720c */ /* 0x000fc40003f46270 */
[-C--:B------:R-:W-:Y:S01]  /*20b0*/  VIMNMX R5, PT, PT, R48, R31.reuse, !PT ;  /* 0x0000001f30057248 */ /* 0x080fe20007fe0100 */
[----:B------:R2:W-:Y:S01]  /*20c0*/  @!P3 STG.E desc[UR6][R6.64+0x40], R35 ;  /* 0x000040230600b986 */ /* 0x0005e2000c101906 */
[-C--:B------:R-:W-:Y:S01]  /*20d0*/  VIMNMX R11, PT, PT, R50, R31.reuse, !PT ;  /* 0x0000001f320b7248 */ /* 0x080fe20007fe0100 */
[----:B0-----:R-:W-:Y:S01]  /*20e0*/  @!P4 IMAD.WIDE R2, R3, 0x4, R8 ;  /* 0x000000040302c825 */ /* 0x001fe200078e0208 */
[-C--:B------:R-:W-:Y:S01]  /*20f0*/  ISETP.GE.AND P3, PT, R5, R32.reuse, PT ;  /* 0x000000200500720c */ /* 0x080fe20003f66270 */
[----:B------:R2:W-:Y:S01]  /*2100*/  @!P5 STG.E desc[UR6][R6.64+0x60], R36 ;  /* 0x000060240600d986 */ /* 0x0005e2000c101906 */
[----:B------:R-:W-:Y:S02]  /*2110*/  VIMNMX R5, PT, PT, R52, R31, !PT ;  /* 0x0000001f34057248 */ /* 0x000fe40007fe0100 */
[----:B------:R-:W-:Y:S01]  /*2120*/  ISETP.GE.AND P5, PT, R11, R32, PT ;  /* 0x000000200b00720c */ /* 0x000fe20003fa6270 */
[----:B------:R2:W-:Y:S01]  /*2130*/  @!P1 STG.E desc[UR6][R6.64+0xe0], R40 ;  /* 0x0000e02806009986 */ /* 0x0005e2000c101906 */
[----:B------:R-:W-:-:S02]  /*2140*/  IADD3 R30, P1, PT, R30, R67, RZ ;  /* 0x000000431e1e7210 */ /* 0x000fc40007f3e0ff */
[----:B------:R-:W-:Y:S01]  /*2150*/  ISETP.GE.AND P6, PT, R5, R32, PT ;  /* 0x000000200500720c */ /* 0x000fe20003fc6270 */
[----:B------:R2:W-:Y:S01]  /*2160*/  @!P0 STG.E desc[UR6][R6.64+0xa0], R38 ;  /* 0x0000a02606008986 */ /* 0x0005e2000c101906 */
[-C--:B------:R-:W-:Y:S02]  /*2170*/  VIMNMX R5, PT, PT, R56, R31.reuse, !PT ;  /* 0x0000001f38057248 */ /* 0x080fe40007fe0100 */
[-C--:B------:R-:W-:Y:S01]  /*2180*/  VIMNMX R11, PT, PT, R54, R31.reuse, !PT ;  /* 0x0000001f360b7248 */ /* 0x080fe20007fe0100 */
[----:B------:R2:W-:Y:S01]  /*2190*/  @!P2 STG.E desc[UR6][R6.64+0xc0], R39 ;  /* 0x0000c0270600a986 */ /* 0x0005e2000c101906 */
[----:B------:R-:W-:Y:S02]  /*21a0*/  VIMNMX R9, PT, PT, R58, R31, !PT ;  /* 0x0000001f3a097248 */ /* 0x000fe40007fe0100 */
[----:B------:R-:W-:Y:S01]  /*21b0*/  LEA.HI.X.SX32 R67, R67, RZ, 0x1, P1 ;  /* 0x000000ff43437211 */ /* 0x000fe200008f0eff */
[----:B------:R2:W-:Y:S01]  /*21c0*/  @!P4 STG.E desc[UR6][R2.64], R41 ;  /* 0x000000290200c986 */ /* 0x0005e2000c101906 */
[----:B------:R-:W-:-:S02]  /*21d0*/  LEA R4, P4, R30, UR8, 0x2 ;  /* 0x000000081e047c11 */ /* 0x000fc4000f8810ff */
[----:B------:R-:W-:Y:S02]  /*21e0*/  VIMNMX R31, PT, PT, R60, R31, !PT ;  /* 0x0000001f3c1f7248 */ /* 0x000fe40007fe0100 */
[-C--:B------:R-:W-:Y:S02]  /*21f0*/  ISETP.GE.AND P1, PT, R5, R32.reuse, PT ;  /* 0x000000200500720c */ /* 0x080fe40003f26270 */
[-C--:B------:R-:W-:Y:S02]  /*2200*/  ISETP.GE.AND P0, PT, R11, R32.reuse, PT ;  /* 0x000000200b00720c */ /* 0x080fe40003f06270 */
[-C--:B------:R-:W-:Y:S02]  /*2210*/  ISETP.GE.AND P2, PT, R9, R32.reuse, PT ;  /* 0x000000200900720c */ /* 0x080fe40003f46270 */
[----:B------:R-:W-:Y:S02]  /*2220*/  LEA.HI.X R5, R30, UR9, R67, 0x2, P4 ;  /* 0x000000091e057c11 */ /* 0x000fe4000a0f1443 */
[----:B------:R-:W-:-:S03]  /*2230*/  ISETP.GE.AND P4, PT, R31, R32, PT ;  /* 0x000000201f00720c */ /* 0x000fc60003f86270 */
[----:B------:R2:W-:Y:S04]  /*2240*/  @!P3 STG.E desc[UR6][R4.64+0x20], R42 ;  /* 0x0000202a0400b986 */ /* 0x0005e8000c101906 */
[----:B------:R2:W-:Y:S04]  /*2250*/  @!P5 STG.E desc[UR6][R4.64+0x40], R43 ;  /* 0x0000402b0400d986 */ /* 0x0005e8000c101906 */
[----:B------:R2:W-:Y:S04]  /*2260*/  @!P6 STG.E desc[UR6][R4.64+0x60], R44 ;  /* 0x0000602c0400e986 */ /* 0x0005e8000c101906 */
[----:B------:R2:W-:Y:S04]  /*2270*/  @!P0 STG.E desc[UR6][R4.64+0x80], R45 ;  /* 0x0000802d04008986 */ /* 0x0005e8000c101906 */
[----:B------:R2:W-:Y:S04]  /*2280*/  @!P1 STG.E desc[UR6][R4.64+0xa0], R46 ;  /* 0x0000a02e04009986 */ /* 0x0005e8000c101906 */
[----:B------:R2:W-:Y:S01]  /*2290*/  @!P2 STG.E desc[UR6][R4.64+0xc0], R47 ;  /* 0x0000c02f0400a986 */ /* 0x0005e2000c101906 */
[----:B------:R-:W-:Y:S05]  /*22a0*/  @P4 EXIT ;  /* 0x000000000000494d */ /* 0x000fea0003800000 */
[----:B------:R-:W-:Y:S01]  /*22b0*/  STG.E desc[UR6][R4.64+0xe0], R49 ;  /* 0x0000e03104007986 */ /* 0x000fe2000c101906 */
[----:B------:R-:W-:Y:S05]  /*22c0*/  EXIT ;  /* 0x000000000000794d */ /* 0x000fea0003800000 */
.L_x_124:
        /* <DEDUP_REMOVED lines=11> */
.L_x_130:


//--------------------- .nv.shared.reserved.0     --------------------------
	.section	.nv.shared.reserved.0,"aw",@nobits
	.weak		__nv_reservedSMEM_offset_0_alias
	.size		__nv_reservedSMEM_offset_0_alias, 0, 64
	.other		__nv_reservedSMEM_offset_0_alias,@"STO_CUDA_RESERVED_SHARED STV_DEFAULT"
__nv_reservedSMEM_offset_0_alias:
	.zero		0
	.zero		64


//--------------------- .nv.constant0._Z13gpu_normalizeiiiiPfS_ --------------------------
	.section	.nv.constant0._Z13gpu_normalizeiiiiPfS_,"a",@progbits
	.sectionflags	@""
	.align	4
.nv.constant0._Z13gpu_normalizeiiiiPfS_:
	.zero		928


//--------------------- .nv.constant0._Z26correlate_kernel_transposeiiiiPfS_ --------------------------
	.section	.nv.constant0._Z26correlate_kernel_transposeiiiiPfS_,"a",@progbits
	.sectionflags	@""
	.align	4
.nv.constant0._Z26correlate_kernel_transposeiiiiPfS_:
	.zero		928


//--------------------- .nv.constant0._Z16correlate_kerneliiiiPfS_ --------------------------
	.section	.nv.constant0._Z16correlate_kerneliiiiPfS_,"a",@progbits
	.sectionflags	@""
	.align	4
.nv.constant0._Z16correlate_kerneliiiiPfS_:
	.zero		928


//--------------------- SYMBOLS --------------------------

	.type		.nv.reservedSmem.offset0,@object
	.size		.nv.reservedSmem.offset0,0x4
